//
// Generated by NVIDIA NVVM Compiler
//
// Compiler Build ID: CL-36424714
// Cuda compilation tools, release 13.0, V13.0.88
// Based on NVVM 20.0.0
//

.version 9.0
.target sm_100
.address_size 64

	// .globl	_Z12unrollKerneliiiiPfS_

.visible .entry _Z12unrollKerneliiiiPfS_(
	.param .u32 _Z12unrollKerneliiiiPfS__param_0,
	.param .u32 _Z12unrollKerneliiiiPfS__param_1,
	.param .u32 _Z12unrollKerneliiiiPfS__param_2,
	.param .u32 _Z12unrollKerneliiiiPfS__param_3,
	.param .u64 .ptr .align 1 _Z12unrollKerneliiiiPfS__param_4,
	.param .u64 .ptr .align 1 _Z12unrollKerneliiiiPfS__param_5
)
{
	.reg .pred 	%p<11>;
	.reg .b32 	%r<92>;
	.reg .b32 	%f<16>;
	.reg .b64 	%rd<35>;

	ld.param.u32 	%r46, [_Z12unrollKerneliiiiPfS__param_0];
	ld.param.u32 	%r43, [_Z12unrollKerneliiiiPfS__param_1];
	ld.param.u32 	%r44, [_Z12unrollKerneliiiiPfS__param_2];
	ld.param.u32 	%r45, [_Z12unrollKerneliiiiPfS__param_3];
	ld.param.u64 	%rd3, [_Z12unrollKerneliiiiPfS__param_4];
	ld.param.u64 	%rd4, [_Z12unrollKerneliiiiPfS__param_5];
	cvta.to.global.u64 	%rd1, %rd4;
	cvta.to.global.u64 	%rd2, %rd3;
	mov.u32 	%r47, %ctaid.x;
	mov.u32 	%r48, %ntid.x;
	mov.u32 	%r49, %tid.x;
	mad.lo.s32 	%r1, %r47, %r48, %r49;
	sub.s32 	%r50, %r43, %r45;
	sub.s32 	%r51, %r44, %r45;
	mad.lo.s32 	%r52, %r51, %r50, %r51;
	add.s32 	%r53, %r50, %r52;
	add.s32 	%r2, %r51, 1;
	add.s32 	%r3, %r53, 1;
	mad.lo.s32 	%r54, %r46, %r53, %r46;
	setp.ge.s32 	%p1, %r1, %r54;
	@%p1 bra 	$L__BB0_15;
	div.s32 	%r4, %r1, %r3;
	mul.lo.s32 	%r55, %r4, %r3;
	sub.s32 	%r5, %r1, %r55;
	mul.lo.s32 	%r56, %r45, %r45;
	mul.lo.s32 	%r6, %r56, %r4;
	setp.lt.s32 	%p2, %r45, 1;
	@%p2 bra 	$L__BB0_15;
	div.s32 	%r58, %r5, %r2;
	mad.lo.s32 	%r7, %r4, %r43, %r58;
	and.b32  	%r8, %r45, 7;
	and.b32  	%r9, %r45, 3;
	and.b32  	%r10, %r45, 2147483640;
	and.b32  	%r11, %r45, 1;
	neg.s32 	%r12, %r10;
	shl.b32 	%r13, %r3, 3;
	mul.lo.s32 	%r59, %r58, %r2;
	sub.s32 	%r14, %r5, %r59;
	mov.b32 	%r76, 0;
	mul.wide.s32 	%rd29, %r3, 4;
	mov.u32 	%r91, %r76;
$L__BB0_3:
	setp.lt.u32 	%p3, %r45, 8;
	add.s32 	%r62, %r7, %r76;
	mad.lo.s32 	%r17, %r62, %r44, %r14;
	mov.b32 	%r86, 0;
	@%p3 bra 	$L__BB0_6;
	add.s32 	%r63, %r6, %r91;
	mad.lo.s32 	%r79, %r3, %r63, %r5;
	mov.u32 	%r78, %r17;
	mov.u32 	%r80, %r12;
$L__BB0_5:
	.pragma "nounroll";
	mul.wide.s32 	%rd5, %r78, 4;
	add.s64 	%rd6, %rd2, %rd5;
	ld.global.f32 	%f1, [%rd6];
	mul.wide.s32 	%rd7, %r79, 4;
	add.s64 	%rd8, %rd1, %rd7;
	st.global.f32 	[%rd8], %f1;
	ld.global.f32 	%f2, [%rd6+4];
	mul.wide.s32 	%rd9, %r3, 4;
	add.s64 	%rd10, %rd8, %rd9;
	st.global.f32 	[%rd10], %f2;
	ld.global.f32 	%f3, [%rd6+8];
	add.s64 	%rd11, %rd10, %rd9;
	st.global.f32 	[%rd11], %f3;
	ld.global.f32 	%f4, [%rd6+12];
	add.s64 	%rd12, %rd11, %rd9;
	st.global.f32 	[%rd12], %f4;
	ld.global.f32 	%f5, [%rd6+16];
	add.s64 	%rd13, %rd12, %rd9;
	st.global.f32 	[%rd13], %f5;
	ld.global.f32 	%f6, [%rd6+20];
	add.s64 	%rd14, %rd13, %rd9;
	st.global.f32 	[%rd14], %f6;
	ld.global.f32 	%f7, [%rd6+24];
	add.s64 	%rd15, %rd14, %rd9;
	st.global.f32 	[%rd15], %f7;
	ld.global.f32 	%f8, [%rd6+28];
	add.s64 	%rd16, %rd15, %rd9;
	st.global.f32 	[%rd16], %f8;
	add.s32 	%r91, %r91, 8;
	add.s32 	%r80, %r80, 8;
	add.s32 	%r79, %r79, %r13;
	add.s32 	%r78, %r78, 8;
	setp.ne.s32 	%p4, %r80, 0;
	mov.u32 	%r86, %r10;
	@%p4 bra 	$L__BB0_5;
$L__BB0_6:
	setp.eq.s32 	%p5, %r8, 0;
	@%p5 bra 	$L__BB0_14;
	add.s32 	%r65, %r8, -1;
	setp.lt.u32 	%p6, %r65, 3;
	@%p6 bra 	$L__BB0_9;
	add.s32 	%r66, %r91, %r6;
	add.s32 	%r67, %r17, %r86;
	mul.wide.s32 	%rd17, %r67, 4;
	add.s64 	%rd18, %rd2, %rd17;
	ld.global.f32 	%f9, [%rd18];
	mad.lo.s32 	%r68, %r66, %r3, %r5;
	mul.wide.s32 	%rd19, %r68, 4;
	add.s64 	%rd20, %rd1, %rd19;
	st.global.f32 	[%rd20], %f9;
	ld.global.f32 	%f10, [%rd18+4];
	add.s64 	%rd22, %rd20, %rd29;
	st.global.f32 	[%rd22], %f10;
	ld.global.f32 	%f11, [%rd18+8];
	add.s64 	%rd23, %rd22, %rd29;
	st.global.f32 	[%rd23], %f11;
	ld.global.f32 	%f12, [%rd18+12];
	add.s64 	%rd24, %rd23, %rd29;
	st.global.f32 	[%rd24], %f12;
	add.s32 	%r91, %r91, 4;
	add.s32 	%r86, %r86, 4;
$L__BB0_9:
	setp.eq.s32 	%p7, %r9, 0;
	@%p7 bra 	$L__BB0_14;
	setp.eq.s32 	%p8, %r9, 1;
	@%p8 bra 	$L__BB0_12;
	add.s32 	%r70, %r91, %r6;
	add.s32 	%r71, %r17, %r86;
	mul.wide.s32 	%rd25, %r71, 4;
	add.s64 	%rd26, %rd2, %rd25;
	ld.global.f32 	%f13, [%rd26];
	mad.lo.s32 	%r72, %r70, %r3, %r5;
	mul.wide.s32 	%rd27, %r72, 4;
	add.s64 	%rd28, %rd1, %rd27;
	st.global.f32 	[%rd28], %f13;
	ld.global.f32 	%f14, [%rd26+4];
	add.s64 	%rd30, %rd28, %rd29;
	st.global.f32 	[%rd30], %f14;
	add.s32 	%r91, %r91, 2;
	add.s32 	%r86, %r86, 2;
$L__BB0_12:
	setp.eq.s32 	%p9, %r11, 0;
	@%p9 bra 	$L__BB0_14;
	add.s32 	%r73, %r91, %r6;
	add.s32 	%r74, %r17, %r86;
	mul.wide.s32 	%rd31, %r74, 4;
	add.s64 	%rd32, %rd2, %rd31;
	ld.global.f32 	%f15, [%rd32];
	mad.lo.s32 	%r75, %r73, %r3, %r5;
	mul.wide.s32 	%rd33, %r75, 4;
	add.s64 	%rd34, %rd1, %rd33;
	st.global.f32 	[%rd34], %f15;
	add.s32 	%r91, %r91, 1;
$L__BB0_14:
	add.s32 	%r76, %r76, 1;
	setp.ne.s32 	%p10, %r76, %r45;
	@%p10 bra 	$L__BB0_3;
$L__BB0_15:
	ret;

}
	// .globl	_Z14matrixMultiplyPfS_S_iii
.visible .entry _Z14matrixMultiplyPfS_S_iii(
	.param .u64 .ptr .align 1 _Z14matrixMultiplyPfS_S_iii_param_0,
	.param .u64 .ptr .align 1 _Z14matrixMultiplyPfS_S_iii_param_1,
	.param .u64 .ptr .align 1 _Z14matrixMultiplyPfS_S_iii_param_2,
	.param .u32 _Z14matrixMultiplyPfS_S_iii_param_3,
	.param .u32 _Z14matrixMultiplyPfS_S_iii_param_4,
	.param .u32 _Z14matrixMultiplyPfS_S_iii_param_5
)
{
	.reg .pred 	%p<13>;
	.reg .b32 	%r<41>;
	.reg .b32 	%f<68>;
	.reg .b64 	%rd<53>;

	ld.param.u64 	%rd7, [_Z14matrixMultiplyPfS_S_iii_param_0];
	ld.param.u64 	%rd8, [_Z14matrixMultiplyPfS_S_iii_param_1];
	ld.param.u64 	%rd6, [_Z14matrixMultiplyPfS_S_iii_param_2];
	ld.param.u32 	%r20, [_Z14matrixMultiplyPfS_S_iii_param_3];
	ld.param.u32 	%r18, [_Z14matrixMultiplyPfS_S_iii_param_4];
	ld.param.u32 	%r19, [_Z14matrixMultiplyPfS_S_iii_param_5];
	cvta.to.global.u64 	%rd1, %rd8;
	cvta.to.global.u64 	%rd2, %rd7;
	mov.u32 	%r21, %ctaid.y;
	mov.u32 	%r22, %ntid.y;
	mov.u32 	%r23, %tid.y;
	mad.lo.s32 	%r1, %r21, %r22, %r23;
	mov.u32 	%r24, %ctaid.x;
	mov.u32 	%r25, %ntid.x;
	mov.u32 	%r26, %tid.x;
	mad.lo.s32 	%r2, %r24, %r25, %r26;
	setp.ge.s32 	%p1, %r1, %r20;
	setp.ge.s32 	%p2, %r2, %r18;
	or.pred  	%p3, %p1, %p2;
	@%p3 bra 	$L__BB1_14;
	setp.lt.s32 	%p4, %r19, 1;
	mov.f32 	%f67, 0f00000000;
	@%p4 bra 	$L__BB1_13;
	mul.lo.s32 	%r3, %r19, %r1;
	and.b32  	%r4, %r19, 7;
	setp.lt.u32 	%p5, %r19, 8;
	mov.f32 	%f67, 0f00000000;
	mov.b32 	%r39, 0;
	@%p5 bra 	$L__BB1_5;
	and.b32  	%r39, %r19, 2147483640;
	neg.s32 	%r37, %r39;
	shl.b32 	%r7, %r18, 3;
	mul.wide.u32 	%rd9, %r3, 4;
	add.s64 	%rd10, %rd9, %rd2;
	add.s64 	%rd52, %rd10, 16;
	mov.f32 	%f67, 0f00000000;
	mul.wide.s32 	%rd13, %r18, 4;
	mov.u32 	%r36, %r2;
$L__BB1_4:
	.pragma "nounroll";
	ld.global.f32 	%f17, [%rd52+-16];
	mul.wide.s32 	%rd11, %r36, 4;
	add.s64 	%rd12, %rd1, %rd11;
	ld.global.f32 	%f18, [%rd12];
	fma.rn.f32 	%f19, %f17, %f18, %f67;
	ld.global.f32 	%f20, [%rd52+-12];
	add.s64 	%rd14, %rd12, %rd13;
	ld.global.f32 	%f21, [%rd14];
	fma.rn.f32 	%f22, %f20, %f21, %f19;
	ld.global.f32 	%f23, [%rd52+-8];
	add.s64 	%rd15, %rd14, %rd13;
	ld.global.f32 	%f24, [%rd15];
	fma.rn.f32 	%f25, %f23, %f24, %f22;
	ld.global.f32 	%f26, [%rd52+-4];
	add.s64 	%rd16, %rd15, %rd13;
	ld.global.f32 	%f27, [%rd16];
	fma.rn.f32 	%f28, %f26, %f27, %f25;
	ld.global.f32 	%f29, [%rd52];
	add.s64 	%rd17, %rd16, %rd13;
	ld.global.f32 	%f30, [%rd17];
	fma.rn.f32 	%f31, %f29, %f30, %f28;
	ld.global.f32 	%f32, [%rd52+4];
	add.s64 	%rd18, %rd17, %rd13;
	ld.global.f32 	%f33, [%rd18];
	fma.rn.f32 	%f34, %f32, %f33, %f31;
	ld.global.f32 	%f35, [%rd52+8];
	add.s64 	%rd19, %rd18, %rd13;
	ld.global.f32 	%f36, [%rd19];
	fma.rn.f32 	%f37, %f35, %f36, %f34;
	ld.global.f32 	%f38, [%rd52+12];
	add.s64 	%rd20, %rd19, %rd13;
	ld.global.f32 	%f39, [%rd20];
	fma.rn.f32 	%f67, %f38, %f39, %f37;
	add.s32 	%r37, %r37, 8;
	add.s32 	%r36, %r36, %r7;
	add.s64 	%rd52, %rd52, 32;
	setp.ne.s32 	%p6, %r37, 0;
	@%p6 bra 	$L__BB1_4;
$L__BB1_5:
	setp.eq.s32 	%p7, %r4, 0;
	@%p7 bra 	$L__BB1_13;
	and.b32  	%r13, %r19, 3;
	setp.lt.u32 	%p8, %r4, 4;
	@%p8 bra 	$L__BB1_8;
	add.s32 	%r28, %r39, %r3;
	mul.wide.u32 	%rd21, %r28, 4;
	add.s64 	%rd22, %rd2, %rd21;
	ld.global.f32 	%f41, [%rd22];
	mad.lo.s32 	%r29, %r39, %r18, %r2;
	mul.wide.s32 	%rd23, %r29, 4;
	add.s64 	%rd24, %rd1, %rd23;
	ld.global.f32 	%f42, [%rd24];
	fma.rn.f32 	%f43, %f41, %f42, %f67;
	cvt.u64.u32 	%rd25, %r3;
	cvt.u64.u32 	%rd26, %r39;
	add.s64 	%rd27, %rd26, %rd25;
	shl.b64 	%rd28, %rd27, 2;
	add.s64 	%rd29, %rd2, %rd28;
	ld.global.f32 	%f44, [%rd29+4];
	mul.wide.s32 	%rd30, %r18, 4;
	add.s64 	%rd31, %rd24, %rd30;
	ld.global.f32 	%f45, [%rd31];
	fma.rn.f32 	%f46, %f44, %f45, %f43;
	ld.global.f32 	%f47, [%rd29+8];
	add.s64 	%rd32, %rd31, %rd30;
	ld.global.f32 	%f48, [%rd32];
	fma.rn.f32 	%f49, %f47, %f48, %f46;
	ld.global.f32 	%f50, [%rd29+12];
	add.s64 	%rd33, %rd32, %rd30;
	ld.global.f32 	%f51, [%rd33];
	fma.rn.f32 	%f67, %f50, %f51, %f49;
	add.s32 	%r39, %r39, 4;
$L__BB1_8:
	setp.eq.s32 	%p9, %r13, 0;
	@%p9 bra 	$L__BB1_13;
	setp.eq.s32 	%p10, %r13, 1;
	@%p10 bra 	$L__BB1_11;
	add.s32 	%r30, %r39, %r3;
	mul.wide.u32 	%rd34, %r30, 4;
	add.s64 	%rd35, %rd2, %rd34;
	ld.global.f32 	%f53, [%rd35];
	mad.lo.s32 	%r31, %r39, %r18, %r2;
	mul.wide.s32 	%rd36, %r31, 4;
	add.s64 	%rd37, %rd1, %rd36;
	ld.global.f32 	%f54, [%rd37];
	fma.rn.f32 	%f55, %f53, %f54, %f67;
	cvt.u64.u32 	%rd38, %r3;
	cvt.u64.u32 	%rd39, %r39;
	add.s64 	%rd40, %rd39, %rd38;
	shl.b64 	%rd41, %rd40, 2;
	add.s64 	%rd42, %rd2, %rd41;
	ld.global.f32 	%f56, [%rd42+4];
	mul.wide.s32 	%rd43, %r18, 4;
	add.s64 	%rd44, %rd37, %rd43;
	ld.global.f32 	%f57, [%rd44];
	fma.rn.f32 	%f67, %f56, %f57, %f55;
	add.s32 	%r39, %r39, 2;
$L__BB1_11:
	and.b32  	%r32, %r19, 1;
	setp.eq.b32 	%p11, %r32, 1;
	not.pred 	%p12, %p11;
	@%p12 bra 	$L__BB1_13;
	add.s32 	%r33, %r39, %r3;
	mul.wide.u32 	%rd45, %r33, 4;
	add.s64 	%rd46, %rd2, %rd45;
	ld.global.f32 	%f58, [%rd46];
	mad.lo.s32 	%r34, %r39, %r18, %r2;
	mul.wide.s32 	%rd47, %r34, 4;
	add.s64 	%rd48, %rd1, %rd47;
	ld.global.f32 	%f59, [%rd48];
	fma.rn.f32 	%f67, %f58, %f59, %f67;
$L__BB1_13:
	mad.lo.s32 	%r35, %r18, %r1, %r2;
	cvta.to.global.u64 	%rd49, %rd6;
	mul.wide.s32 	%rd50, %r35, 4;
	add.s64 	%rd51, %rd49, %rd50;
	st.global.f32 	[%rd51], %f67;
$L__BB1_14:
	ret;

}


// ===== COMPILED SASS (sm_100) =====

	.target	sm_100

	.elftype	@"ET_EXEC"


//--------------------- .note.nv.tkinfo           --------------------------
	.section	.note.nv.tkinfo,"",@"SHT_NOTE"
	.sectionflags	@"SHF_NOTE_NV_TKINFO"
	.tkinfo
        /*0018*/ 	.word	0x00000002
        /*0030*/ 	.string	""
        /*0030*/ 	.string	"ptxas"
        /*0030*/ 	.string	"Cuda compilation tools, release 13.0, V13.0.88"
        /*0030*/ 	.string	"Build cuda_13.0.r13.0/compiler.36424714_0"
        /*0030*/ 	.string	"-arch sm_100 -m 64 "



//--------------------- .note.nv.cuinfo           --------------------------
	.section	.note.nv.cuinfo,"",@"SHT_NOTE"
	.sectionflags	@"SHF_NOTE_NV_CUINFO"
        /*0018*/ 	.short	0x0002
        /*001a*/ 	.short	0x0064
        /*001c*/ 	.short	0x0082
	.zero		2


//--------------------- .nv.info                  --------------------------
	.section	.nv.info,"",@"SHT_CUDA_INFO"
	.align	4


	//----- nvinfo : EIATTR_REGCOUNT
	.align		4
        /*0000*/ 	.byte	0x04, 0x2f
        /*0002*/ 	.short	(.L_1 - .L_0)
	.align		4
.L_0:
        /*0004*/ 	.word	index@(_Z12unrollKerneliiiiPfS_)
        /*0008*/ 	.word	0x00000020


	//----- nvinfo : EIATTR_FRAME_SIZE
	.align		4
.L_1:
        /*000c*/ 	.byte	0x04, 0x11
        /*000e*/ 	.short	(.L_3 - .L_2)
	.align		4
.L_2:
        /*0010*/ 	.word	index@(_Z12unrollKerneliiiiPfS_)
        /*0014*/ 	.word	0x00000000


	//----- nvinfo : EIATTR_REGCOUNT
	.align		4
.L_3:
        /*0018*/ 	.byte	0x04, 0x2f
        /*001a*/ 	.short	(.L_5 - .L_4)
	.align		4
.L_4:
        /*001c*/ 	.word	index@(_Z14matrixMultiplyPfS_S_iii)
        /*0020*/ 	.word	0x00000020


	//----- nvinfo : EIATTR_FRAME_SIZE
	.align		4
.L_5:
        /*0024*/ 	.byte	0x04, 0x11
        /*0026*/ 	.short	(.L_7 - .L_6)
	.align		4
.L_6:
        /*0028*/ 	.word	index@(_Z14matrixMultiplyPfS_S_iii)
        /*002c*/ 	.word	0x00000000


	//----- nvinfo : EIATTR_MIN_STACK_SIZE
	.align		4
.L_7:
        /*0030*/ 	.byte	0x04, 0x12
        /*0032*/ 	.short	(.L_9 - .L_8)
	.align		4
.L_8:
        /*0034*/ 	.word	index@(_Z14matrixMultiplyPfS_S_iii)
        /*0038*/ 	.word	0x00000000


	//----- nvinfo : EIATTR_MIN_STACK_SIZE
	.align		4
.L_9:
        /*003c*/ 	.byte	0x04, 0x12
        /*003e*/ 	.short	(.L_11 - .L_10)
	.align		4
.L_10:
        /*0040*/ 	.word	index@(_Z12unrollKerneliiiiPfS_)
        /*0044*/ 	.word	0x00000000
.L_11:


//--------------------- .nv.compat                --------------------------
	.section	.nv.compat,"",@"SHT_CUDA_COMPAT_INFO"
	.align	4
        /*0000*/ 	.byte	0x02, 0x09, 0x00, 0x00, 0x02, 0x02, 0x01, 0x00, 0x02, 0x05, 0x05, 0x00, 0x03, 0x07, 0x01, 0x01
        /*0010*/ 	.byte	0x02, 0x03, 0x00, 0x00, 0x02, 0x06, 0x01, 0x00, 0x04, 0x0b, 0x08, 0x00, 0x09, 0x00, 0x00, 0x00
        /*0020*/ 	.byte	0x00, 0x00, 0x00, 0x00


//--------------------- .nv.info._Z14matrixMultiplyPfS_S_iii --------------------------
	.section	.nv.info._Z14matrixMultiplyPfS_S_iii,"",@"SHT_CUDA_INFO"
	.sectionflags	@""
	.align	4


	//----- nvinfo : EIATTR_CUDA_API_VERSION
	.align		4
        /*0000*/ 	.byte	0x04, 0x37
        /*0002*/ 	.short	(.L_13 - .L_12)
.L_12:
        /*0004*/ 	.word	0x00000082


	//----- nvinfo : EIATTR_KPARAM_INFO
	.align		4
.L_13:
        /*0008*/ 	.byte	0x04, 0x17
        /*000a*/ 	.short	(.L_15 - .L_14)
.L_14:
        /*000c*/ 	.word	0x00000000
        /*0010*/ 	.short	0x0005
        /*0012*/ 	.short	0x0020
        /*0014*/ 	.byte	0x00, 0xf0, 0x11, 0x00


	//----- nvinfo : EIATTR_KPARAM_INFO
	.align		4
.L_15:
        /*0018*/ 	.byte	0x04, 0x17
        /*001a*/ 	.short	(.L_17 - .L_16)
.L_16:
        /*001c*/ 	.word	0x00000000
        /*0020*/ 	.short	0x0004
        /*0022*/ 	.short	0x001c
        /*0024*/ 	.byte	0x00, 0xf0, 0x11, 0x00


	//----- nvinfo : EIATTR_KPARAM_INFO
	.align		4
.L_17:
        /*0028*/ 	.byte	0x04, 0x17
        /*002a*/ 	.short	(.L_19 - .L_18)
.L_18:
        /*002c*/ 	.word	0x00000000
        /*0030*/ 	.short	0x0003
        /*0032*/ 	.short	0x0018
        /*0034*/ 	.byte	0x00, 0xf0, 0x11, 0x00


	//----- nvinfo : EIATTR_KPARAM_INFO
	.align		4
.L_19:
        /*0038*/ 	.byte	0x04, 0x17
        /*003a*/ 	.short	(.L_21 - .L_20)
.L_20:
        /*003c*/ 	.word	0x00000000
        /*0040*/ 	.short	0x0002
        /*0042*/ 	.short	0x0010
        /*0044*/ 	.byte	0x00, 0xf5, 0x21, 0x00


	//----- nvinfo : EIATTR_KPARAM_INFO
	.align		4
.L_21:
        /*0048*/ 	.byte	0x04, 0x17
        /*004a*/ 	.short	(.L_23 - .L_22)
.L_22:
        /*004c*/ 	.word	0x00000000
        /*0050*/ 	.short	0x0001
        /*0052*/ 	.short	0x0008
        /*0054*/ 	.byte	0x00, 0xf5, 0x21, 0x00


	//----- nvinfo : EIATTR_KPARAM_INFO
	.align		4
.L_23:
        /*0058*/ 	.byte	0x04, 0x17
        /*005a*/ 	.short	(.L_25 - .L_24)
.L_24:
        /*005c*/ 	.word	0x00000000
        /*0060*/ 	.short	0x0000
        /*0062*/ 	.short	0x0000
        /*0064*/ 	.byte	0x00, 0xf5, 0x21, 0x00


	//----- nvinfo : EIATTR_SPARSE_MMA_MASK
	.align		4
.L_25:
        /*0068*/ 	.byte	0x03, 0x50
        /*006a*/ 	.short	0x0000


	//----- nvinfo : EIATTR_MAXREG_COUNT
	.align		4
        /*006c*/ 	.byte	0x03, 0x1b
        /*006e*/ 	.short	0x00ff


	//----- nvinfo : EIATTR_MERCURY_ISA_VERSION
	.align		4
        /*0070*/ 	.byte	0x03, 0x5f
        /*0072*/ 	.short	0x0101


	//----- nvinfo : EIATTR_VRC_CTA_INIT_COUNT
	.align		4
        /*0074*/ 	.byte	0x02, 0x4a
	.zero		1
	.zero		1


	//----- nvinfo : EIATTR_EXIT_INSTR_OFFSETS
	.align		4
        /*0078*/ 	.byte	0x04, 0x1c
        /*007a*/ 	.short	(.L_27 - .L_26)


	//   ....[0]....
.L_26:
        /*007c*/ 	.word	0x000000c0


	//   ....[1]....
        /*0080*/ 	.word	0x000008e0


	//----- nvinfo : EIATTR_CBANK_PARAM_SIZE
	.align		4
.L_27:
        /*0084*/ 	.byte	0x03, 0x19
        /*0086*/ 	.short	0x0024


	//----- nvinfo : EIATTR_PARAM_CBANK
	.align		4
        /*0088*/ 	.byte	0x04, 0x0a
        /*008a*/ 	.short	(.L_29 - .L_28)
	.align		4
.L_28:
        /*008c*/ 	.word	index@(.nv.constant0._Z14matrixMultiplyPfS_S_iii)
        /*0090*/ 	.short	0x0380
        /*0092*/ 	.short	0x0024


	//----- nvinfo : EIATTR_SW_WAR
	.align		4
.L_29:
        /*0094*/ 	.byte	0x04, 0x36
        /*0096*/ 	.short	(.L_31 - .L_30)
.L_30:
        /*0098*/ 	.word	0x00000008
.L_31:


//--------------------- .nv.info._Z12unrollKerneliiiiPfS_ --------------------------
	.section	.nv.info._Z12unrollKerneliiiiPfS_,"",@"SHT_CUDA_INFO"
	.sectionflags	@""
	.align	4


	//----- nvinfo : EIATTR_CUDA_API_VERSION
	.align		4
        /*0000*/ 	.byte	0x04, 0x37
        /*0002*/ 	.short	(.L_33 - .L_32)
.L_32:
        /*0004*/ 	.word	0x00000082


	//----- nvinfo : EIATTR_KPARAM_INFO
	.align		4
.L_33:
        /*0008*/ 	.byte	0x04, 0x17
        /*000a*/ 	.short	(.L_35 - .L_34)
.L_34:
        /*000c*/ 	.word	0x00000000
        /*0010*/ 	.short	0x0005
        /*0012*/ 	.short	0x0018
        /*0014*/ 	.byte	0x00, 0xf5, 0x21, 0x00


	//----- nvinfo : EIATTR_KPARAM_INFO
	.align		4
.L_35:
        /*0018*/ 	.byte	0x04, 0x17
        /*001a*/ 	.short	(.L_37 - .L_36)
.L_36:
        /*001c*/ 	.word	0x00000000
        /*0020*/ 	.short	0x0004
        /*0022*/ 	.short	0x0010
        /*0024*/ 	.byte	0x00, 0xf5, 0x21, 0x00


	//----- nvinfo : EIATTR_KPARAM_INFO
	.align		4
.L_37:
        /*0028*/ 	.byte	0x04, 0x17
        /*002a*/ 	.short	(.L_39 - .L_38)
.L_38:
        /*002c*/ 	.word	0x00000000
        /*0030*/ 	.short	0x0003
        /*0032*/ 	.short	0x000c
        /*0034*/ 	.byte	0x00, 0xf0, 0x11, 0x00


	//----- nvinfo : EIATTR_KPARAM_INFO
	.align		4
.L_39:
        /*0038*/ 	.byte	0x04, 0x17
        /*003a*/ 	.short	(.L_41 - .L_40)
.L_40:
        /*003c*/ 	.word	0x00000000
        /*0040*/ 	.short	0x0002
        /*0042*/ 	.short	0x0008
        /*0044*/ 	.byte	0x00, 0xf0, 0x11, 0x00


	//----- nvinfo : EIATTR_KPARAM_INFO
	.align		4
.L_41:
        /*0048*/ 	.byte	0x04, 0x17
        /*004a*/ 	.short	(.L_43 - .L_42)
.L_42:
        /*004c*/ 	.word	0x00000000
        /*0050*/ 	.short	0x0001
        /*0052*/ 	.short	0x0004
        /*0054*/ 	.byte	0x00, 0xf0, 0x11, 0x00


	//----- nvinfo : EIATTR_KPARAM_INFO
	.align		4
.L_43:
        /*0058*/ 	.byte	0x04, 0x17
        /*005a*/ 	.short	(.L_45 - .L_44)
.L_44:
        /*005c*/ 	.word	0x00000000
        /*0060*/ 	.short	0x0000
        /*0062*/ 	.short	0x0000
        /*0064*/ 	.byte	0x00, 0xf0, 0x11, 0x00


	//----- nvinfo : EIATTR_SPARSE_MMA_MASK
	.align		4
.L_45:
        /*0068*/ 	.byte	0x03, 0x50
        /*006a*/ 	.short	0x0000


	//----- nvinfo : EIATTR_MAXREG_COUNT
	.align		4
        /*006c*/ 	.byte	0x03, 0x1b
        /*006e*/ 	.short	0x00ff


	//----- nvinfo : EIATTR_MERCURY_ISA_VERSION
	.align		4
        /*0070*/ 	.byte	0x03, 0x5f
        /*0072*/ 	.short	0x0101


	//----- nvinfo : EIATTR_VRC_CTA_INIT_COUNT
	.align		4
        /*0074*/ 	.byte	0x02, 0x4a
	.zero		1
	.zero		1


	//----- nvinfo : EIATTR_EXIT_INSTR_OFFSETS
	.align		4
        /*0078*/ 	.byte	0x04, 0x1c
        /*007a*/ 	.short	(.L_47 - .L_46)


	//   ....[0]....
.L_46:
        /*007c*/ 	.word	0x000000d0


	//   ....[1]....
        /*0080*/ 	.word	0x00000190


	//   ....[2]....
        /*0084*/ 	.word	0x00000b80


	//----- nvinfo : EIATTR_CBANK_PARAM_SIZE
	.align		4
.L_47:
        /*0088*/ 	.byte	0x03, 0x19
        /*008a*/ 	.short	0x0020


	//----- nvinfo : EIATTR_PARAM_CBANK
	.align		4
        /*008c*/ 	.byte	0x04, 0x0a
        /*008e*/ 	.short	(.L_49 - .L_48)
	.align		4
.L_48:
        /*0090*/ 	.word	index@(.nv.constant0._Z12unrollKerneliiiiPfS_)
        /*0094*/ 	.short	0x0380
        /*0096*/ 	.short	0x0020


	//----- nvinfo : EIATTR_SW_WAR
	.align		4
.L_49:
        /*0098*/ 	.byte	0x04, 0x36
        /*009a*/ 	.short	(.L_51 - .L_50)
.L_50:
        /*009c*/ 	.word	0x00000008
.L_51:


//--------------------- .nv.callgraph             --------------------------
	.section	.nv.callgraph,"",@"SHT_CUDA_CALLGRAPH"
	.align	4
	.sectionentsize	8
	.align		4
        /*0000*/ 	.word	0x00000000
	.align		4
        /*0004*/ 	.word	0xffffffff
	.align		4
        /*0008*/ 	.word	0x00000000
	.align		4
        /*000c*/ 	.word	0xfffffffe
	.align		4
        /*0010*/ 	.word	0x00000000
	.align		4
        /*0014*/ 	.word	0xfffffffd
	.align		4
        /*0018*/ 	.word	0x00000000
	.align		4
        /*001c*/ 	.word	0xfffffffc


//--------------------- .text._Z14matrixMultiplyPfS_S_iii --------------------------
	.section	.text._Z14matrixMultiplyPfS_S_iii,"ax",@progbits
	.align	128
        .global         _Z14matrixMultiplyPfS_S_iii
        .type           _Z14matrixMultiplyPfS_S_iii,@function
        .size           _Z14matrixMultiplyPfS_S_iii,(.L_x_11 - _Z14matrixMultiplyPfS_S_iii)
        .other          _Z14matrixMultiplyPfS_S_iii,@"STO_CUDA_ENTRY STV_DEFAULT"
_Z14matrixMultiplyPfS_S_iii:
.text._Z14matrixMultiplyPfS_S_iii:
[----:B------:R-:W-:Y:S01]  /*0000*/  LDC R1, c[0x0][0x37c] ;  /* 0x0000df00ff017b82 */ /* 0x000fe20000000800 */
[----:B------:R-:W0:Y:S07]  /*0010*/  S2R R5, SR_TID.X ;  /* 0x0000000000057919 */ /* 0x000e2e0000002100 */
[----:B------:R-:W1:Y:S01]  /*0020*/  LDC R19, c[0x0][0x364] ;  /* 0x0000d900ff137b82 */ /* 0x000e620000000800 */
[----:B------:R-:W1:Y:S07]  /*0030*/  S2R R4, SR_TID.Y ;  /* 0x0000000000047919 */ /* 0x000e6e0000002200 */
[----:B------:R-:W0:Y:S08]  /*0040*/  S2UR UR5, SR_CTAID.X ;  /* 0x00000000000579c3 */ /* 0x000e300000002500 */
[----:B------:R-:W0:Y:S08]  /*0050*/  LDC R0, c[0x0][0x360] ;  /* 0x0000d800ff007b82 */ /* 0x000e300000000800 */
[----:B------:R-:W1:Y:S08]  /*0060*/  S2UR UR4, SR_CTAID.Y ;  /* 0x00000000000479c3 */ /* 0x000e700000002600 */
[----:B------:R-:W2:Y:S01]  /*0070*/  LDC.64 R2, c[0x0][0x398] ;  /* 0x0000e600ff027b82 */ /* 0x000ea20000000a00 */
[----:B0-----:R-:W-:-:S02]  /*0080*/  IMAD R0, R0, UR5, R5 ;  /* 0x0000000500007c24 */ /* 0x001fc4000f8e0205 */
[----:B-1----:R-:W-:-:S03]  /*0090*/  IMAD R19, R19, UR4, R4 ;  /* 0x0000000413137c24 */ /* 0x002fc6000f8e0204 */
[----:B--2---:R-:W-:-:S04]  /*00a0*/  ISETP.GE.AND P0, PT, R0, R3, PT ;  /* 0x000000030000720c */ /* 0x004fc80003f06270 */
[----:B------:R-:W-:-:S13]  /*00b0*/  ISETP.GE.OR P0, PT, R19, R2, P0 ;  /* 0x000000021300720c */ /* 0x000fda0000706670 */
[----:B------:R-:W-:Y:S05]  /*00c0*/  @P0 EXIT ;  /* 0x000000000000094d */ /* 0x000fea0003800000 */
[----:B------:R-:W0:Y:S01]  /*00d0*/  LDC R2, c[0x0][0x3a0] ;  /* 0x0000e800ff027b82 */ /* 0x000e220000000800 */
[----:B------:R-:W1:Y:S01]  /*00e0*/  LDCU.64 UR4, c[0x0][0x358] ;  /* 0x00006b00ff0477ac */ /* 0x000e620008000a00 */
[----:B------:R-:W-:Y:S01]  /*00f0*/  HFMA2 R24, -RZ, RZ, 0, 0 ;  /* 0x00000000ff187431 */ /* 0x000fe200000001ff */
[----:B0-----:R-:W-:-:S13]  /*0100*/  ISETP.GE.AND P0, PT, R2, 0x1, PT ;  /* 0x000000010200780c */ /* 0x001fda0003f06270 */
[----:B-1----:R-:W-:Y:S05]  /*0110*/  @!P0 BRA `(.L_x_0) ;  /* 0x0000000400e08947 */ /* 0x002fea0003800000 */
[C---:B------:R-:W-:Y:S01]  /*0120*/  ISETP.GE.U32.AND P1, PT, R2.reuse, 0x8, PT ;  /* 0x000000080200780c */ /* 0x040fe20003f26070 */
[----:B------:R-:W-:Y:S01]  /*0130*/  IMAD R20, R19, R2, RZ ;  /* 0x0000000213147224 */ /* 0x000fe200078e02ff */
[----:B------:R-:W-:Y:S02]  /*0140*/  LOP3.LUT R27, R2, 0x7, RZ, 0xc0, !PT ;  /* 0x00000007021b7812 */ /* 0x000fe400078ec0ff */
[----:B------:R-:W-:Y:S02]  /*0150*/  MOV R24, RZ ;  /* 0x000000ff00187202 */ /* 0x000fe40000000f00 */
[----:B------:R-:W-:Y:S02]  /*0160*/  ISETP.NE.AND P0, PT, R27, RZ, PT ;  /* 0x000000ff1b00720c */ /* 0x000fe40003f05270 */
[----:B------:R-:W-:-:S05]  /*0170*/  MOV R21, RZ ;  /* 0x000000ff00157202 */ /* 0x000fca0000000f00 */
[----:B------:R-:W-:Y:S06]  /*0180*/  @!P1 BRA `(.L_x_1) ;  /* 0x0000000000c49947 */ /* 0x000fec0003800000 */
[----:B------:R-:W0:Y:S01]  /*0190*/  LDC.64 R4, c[0x0][0x380] ;  /* 0x0000e000ff047b82 */ /* 0x000e220000000a00 */
[----:B------:R-:W-:Y:S02]  /*01a0*/  LOP3.LUT R21, R2, 0x7ffffff8, RZ, 0xc0, !PT ;  /* 0x7ffffff802157812 */ /* 0x000fe400078ec0ff */
[----:B------:R-:W-:Y:S02]  /*01b0*/  MOV R24, RZ ;  /* 0x000000ff00187202 */ /* 0x000fe40000000f00 */
[----:B------:R-:W-:Y:S02]  /*01c0*/  MOV R18, R0 ;  /* 0x0000000000127202 */ /* 0x000fe40000000f00 */
[----:B------:R-:W-:Y:S01]  /*01d0*/  IADD3 R22, PT, PT, -R21, RZ, RZ ;  /* 0x000000ff15167210 */ /* 0x000fe20007ffe1ff */
[----:B0-----:R-:W-:-:S03]  /*01e0*/  IMAD.WIDE.U32 R4, R20, 0x4, R4 ;  /* 0x0000000414047825 */ /* 0x001fc600078e0004 */
[----:B------:R-:W-:-:S04]  /*01f0*/  IADD3 R6, P1, PT, R4, 0x10, RZ ;  /* 0x0000001004067810 */ /* 0x000fc80007f3e0ff */
[----:B------:R-:W-:-:S09]  /*0200*/  IADD3.X R7, PT, PT, RZ, R5, RZ, P1, !PT ;  /* 0x00000005ff077210 */ /* 0x000fd20000ffe4ff */
.L_x_2:
[----:B------:R-:W0:Y:S01]  /*0210*/  LDC.64 R16, c[0x0][0x388] ;  /* 0x0000e200ff107b82 */ /* 0x000e220000000a00 */
[----:B------:R-:W-:Y:S02]  /*0220*/  MOV R4, R6 ;  /* 0x0000000600047202 */ /* 0x000fe40000000f00 */
[----:B------:R-:W-:-:S05]  /*0230*/  MOV R5, R7 ;  /* 0x0000000700057202 */ /* 0x000fca0000000f00 */
[----:B------:R-:W2:Y:S04]  /*0240*/  LDG.E R25, desc[UR4][R4.64+-0x10] ;  /* 0xfffff00404197981 */ /* 0x000ea8000c1e1900 */
[----:B------:R-:W3:Y:S04]  /*0250*/  LDG.E R23, desc[UR4][R4.64+-0xc] ;  /* 0xfffff40404177981 */ /* 0x000ee8000c1e1900 */
[----:B------:R-:W4:Y:S04]  /*0260*/  LDG.E R29, desc[UR4][R4.64+-0x8] ;  /* 0xfffff804041d7981 */ /* 0x000f28000c1e1900 */
[----:B------:R-:W5:Y:S01]  /*0270*/  LDG.E R28, desc[UR4][R4.64+-0x4] ;  /* 0xfffffc04041c7981 */ /* 0x000f62000c1e1900 */
[----:B0-----:R-:W-:-:S05]  /*0280*/  IMAD.WIDE R16, R18, 0x4, R16 ;  /* 0x0000000412107825 */ /* 0x001fca00078e0210 */
[----:B------:R0:W2:Y:S01]  /*0290*/  LDG.E R26, desc[UR4][R16.64] ;  /* 0x00000004101a7981 */ /* 0x0000a2000c1e1900 */
[----:B------:R-:W-:-:S04]  /*02a0*/  IMAD.WIDE R14, R3, 0x4, R16 ;  /* 0x00000004030e7825 */ /* 0x000fc800078e0210 */
[C---:B------:R-:W-:Y:S02]  /*02b0*/  IMAD.WIDE R6, R3.reuse, 0x4, R14 ;  /* 0x0000000403067825 */ /* 0x040fe400078e020e */
[----:B------:R-:W3:Y:S02]  /*02c0*/  LDG.E R14, desc[UR4][R14.64] ;  /* 0x000000040e0e7981 */ /* 0x000ee4000c1e1900 */
[C---:B------:R-:W-:Y:S02]  /*02d0*/  IMAD.WIDE R10, R3.reuse, 0x4, R6 ;  /* 0x00000004030a7825 */ /* 0x040fe400078e0206 */
[----:B------:R-:W4:Y:S02]  /*02e0*/  LDG.E R6, desc[UR4][R6.64] ;  /* 0x0000000406067981 */ /* 0x000f24000c1e1900 */
[C---:B------:R-:W-:Y:S02]  /*02f0*/  IMAD.WIDE R8, R3.reuse, 0x4, R10 ;  /* 0x0000000403087825 */ /* 0x040fe400078e020a */
[----:B------:R-:W5:Y:S02]  /*0300*/  LDG.E R10, desc[UR4][R10.64] ;  /* 0x000000040a0a7981 */ /* 0x000f64000c1e1900 */
[----:B------:R-:W-:-:S02]  /*0310*/  IMAD.WIDE R12, R3, 0x4, R8 ;  /* 0x00000004030c7825 */ /* 0x000fc400078e0208 */
[----:B------:R-:W5:Y:S04]  /*0320*/  LDG.E R7, desc[UR4][R4.64] ;  /* 0x0000000404077981 */ /* 0x000f68000c1e1900 */
[----:B------:R-:W5:Y:S01]  /*0330*/  LDG.E R8, desc[UR4][R8.64] ;  /* 0x0000000408087981 */ /* 0x000f62000c1e1900 */
[----:B0-----:R-:W-:-:S03]  /*0340*/  IMAD.WIDE R16, R3, 0x4, R12 ;  /* 0x0000000403107825 */ /* 0x001fc600078e020c */
[----:B------:R-:W5:Y:S04]  /*0350*/  LDG.E R12, desc[UR4][R12.64] ;  /* 0x000000040c0c7981 */ /* 0x000f68000c1e1900 */
[----:B------:R-:W5:Y:S04]  /*0360*/  LDG.E R15, desc[UR4][R16.64] ;  /* 0x00000004100f7981 */ /* 0x000f68000c1e1900 */
[----:B------:R-:W5:Y:S04]  /*0370*/  LDG.E R9, desc[UR4][R4.64+0x4] ;  /* 0x0000040404097981 */ /* 0x000f68000c1e1900 */
[----:B------:R-:W5:Y:S01]  /*0380*/  LDG.E R11, desc[UR4][R4.64+0xc] ;  /* 0x00000c04040b7981 */ /* 0x000f62000c1e1900 */
[----:B--2---:R-:W-:Y:S01]  /*0390*/  FFMA R26, R25, R26, R24 ;  /* 0x0000001a191a7223 */ /* 0x004fe20000000018 */
[----:B------:R-:W-:-:S02]  /*03a0*/  IMAD.WIDE R24, R3, 0x4, R16 ;  /* 0x0000000403187825 */ /* 0x000fc400078e0210 */
[----:B------:R-:W2:Y:S04]  /*03b0*/  LDG.E R16, desc[UR4][R4.64+0x8] ;  /* 0x0000080404107981 */ /* 0x000ea8000c1e1900 */
[----:B------:R-:W2:Y:S01]  /*03c0*/  LDG.E R24, desc[UR4][R24.64] ;  /* 0x0000000418187981 */ /* 0x000ea2000c1e1900 */
[----:B---3--:R-:W-:Y:S01]  /*03d0*/  FFMA R14, R23, R14, R26 ;  /* 0x0000000e170e7223 */ /* 0x008fe2000000001a */
[----:B------:R-:W-:-:S03]  /*03e0*/  IADD3 R22, PT, PT, R22, 0x8, RZ ;  /* 0x0000000816167810 */ /* 0x000fc60007ffe0ff */
[----:B----4-:R-:W-:Y:S01]  /*03f0*/  FFMA R29, R29, R6, R14 ;  /* 0x000000061d1d7223 */ /* 0x010fe2000000000e */
[----:B------:R-:W-:-:S03]  /*0400*/  ISETP.NE.AND P1, PT, R22, RZ, PT ;  /* 0x000000ff1600720c */ /* 0x000fc60003f25270 */
[----:B-----5:R-:W-:Y:S01]  /*0410*/  FFMA R10, R28, R10, R29 ;  /* 0x0000000a1c0a7223 */ /* 0x020fe2000000001d */
[----:B------:R-:W-:-:S03]  /*0420*/  IADD3 R6, P2, PT, R4, 0x20, RZ ;  /* 0x0000002004067810 */ /* 0x000fc60007f5e0ff */
[----:B------:R-:W-:Y:S01]  /*0430*/  FFMA R8, R7, R8, R10 ;  /* 0x0000000807087223 */ /* 0x000fe2000000000a */
[----:B------:R-:W-:Y:S02]  /*0440*/  IADD3.X R7, PT, PT, RZ, R5, RZ, P2, !PT ;  /* 0x00000005ff077210 */ /* 0x000fe400017fe4ff */
[----:B------:R-:W-:Y:S01]  /*0450*/  LEA R18, R3, R18, 0x3 ;  /* 0x0000001203127211 */ /* 0x000fe200078e18ff */
[----:B------:R-:W-:-:S04]  /*0460*/  FFMA R9, R9, R12, R8 ;  /* 0x0000000c09097223 */ /* 0x000fc80000000008 */
[----:B--2---:R-:W-:-:S04]  /*0470*/  FFMA R16, R16, R15, R9 ;  /* 0x0000000f10107223 */ /* 0x004fc80000000009 */
[----:B------:R-:W-:Y:S01]  /*0480*/  FFMA R24, R11, R24, R16 ;  /* 0x000000180b187223 */ /* 0x000fe20000000010 */
[----:B------:R-:W-:Y:S06]  /*0490*/  @P1 BRA `(.L_x_2) ;  /* 0xfffffffc005c1947 */ /* 0x000fec000383ffff */
.L_x_1:
[----:B------:R-:W-:Y:S05]  /*04a0*/  @!P0 BRA `(.L_x_0) ;  /* 0x0000000000fc8947 */ /* 0x000fea0003800000 */
[----:B------:R-:W-:Y:S02]  /*04b0*/  ISETP.GE.U32.AND P1, PT, R27, 0x4, PT ;  /* 0x000000041b00780c */ /* 0x000fe40003f26070 */
[----:B------:R-:W-:-:S04]  /*04c0*/  LOP3.LUT R16, R2, 0x3, RZ, 0xc0, !PT ;  /* 0x0000000302107812 */ /* 0x000fc800078ec0ff */
[----:B------:R-:W-:-:S07]  /*04d0*/  ISETP.NE.AND P0, PT, R16, RZ, PT ;  /* 0x000000ff1000720c */ /* 0x000fce0003f05270 */
[----:B------:R-:W-:Y:S06]  /*04e0*/  @!P1 BRA `(.L_x_3) ;  /* 0x00000000006c9947 */ /* 0x000fec0003800000 */
[----:B------:R-:W0:Y:S01]  /*04f0*/  LDC.64 R6, c[0x0][0x388] ;  /* 0x0000e200ff067b82 */ /* 0x000e220000000a00 */
[----:B------:R-:W1:Y:S01]  /*0500*/  LDCU.64 UR6, c[0x0][0x380] ;  /* 0x00007000ff0677ac */ /* 0x000e620008000a00 */
[----:B------:R-:W-:Y:S01]  /*0510*/  IMAD R9, R21, R3, R0 ;  /* 0x0000000315097224 */ /* 0x000fe200078e0200 */
[CC--:B------:R-:W-:Y:S02]  /*0520*/  IADD3 R5, PT, PT, R20.reuse, R21.reuse, RZ ;  /* 0x0000001514057210 */ /* 0x0c0fe40007ffe0ff */
[----:B------:R-:W-:-:S03]  /*0530*/  IADD3 R10, P1, PT, R20, R21, RZ ;  /* 0x00000015140a7210 */ /* 0x000fc60007f3e0ff */
[----:B------:R-:W2:Y:S01]  /*0540*/  LDC.64 R14, c[0x0][0x380] ;  /* 0x0000e000ff0e7b82 */ /* 0x000ea20000000a00 */
[----:B0-----:R-:W-:-:S04]  /*0550*/  IMAD.WIDE R6, R9, 0x4, R6 ;  /* 0x0000000409067825 */ /* 0x001fc800078e0206 */
[----:B------:R-:W-:Y:S02]  /*0560*/  IMAD.WIDE R8, R3, 0x4, R6 ;  /* 0x0000000403087825 */ /* 0x000fe400078e0206 */
[----:B------:R-:W3:Y:S02]  /*0570*/  LDG.E R6, desc[UR4][R6.64] ;  /* 0x0000000406067981 */ /* 0x000ee4000c1e1900 */
[----:B--2---:R-:W-:Y:S01]  /*0580*/  IMAD.WIDE.U32 R14, R5, 0x4, R14 ;  /* 0x00000004050e7825 */ /* 0x004fe200078e000e */
[----:B------:R-:W-:Y:S02]  /*0590*/  IADD3.X R5, PT, PT, RZ, RZ, RZ, P1, !PT ;  /* 0x000000ffff057210 */ /* 0x000fe40000ffe4ff */
[----:B-1----:R-:W-:-:S03]  /*05a0*/  LEA R4, P1, R10, UR6, 0x2 ;  /* 0x000000060a047c11 */ /* 0x002fc6000f8210ff */
[----:B------:R-:W3:Y:S01]  /*05b0*/  LDG.E R15, desc[UR4][R14.64] ;  /* 0x000000040e0f7981 */ /* 0x000ee2000c1e1900 */
[----:B------:R-:W-:Y:S01]  /*05c0*/  LEA.HI.X R5, R10, UR7, R5, 0x2, P1 ;  /* 0x000000070a057c11 */ /* 0x000fe200088f1405 */
[C---:B------:R-:W-:Y:S02]  /*05d0*/  IMAD.WIDE R10, R3.reuse, 0x4, R8 ;  /* 0x00000004030a7825 */ /* 0x040fe400078e0208 */
[----:B------:R-:W2:Y:S04]  /*05e0*/  LDG.E R8, desc[UR4][R8.64] ;  /* 0x0000000408087981 */ /* 0x000ea8000c1e1900 */
[----:B------:R-:W2:Y:S01]  /*05f0*/  LDG.E R17, desc[UR4][R4.64+0x4] ;  /* 0x0000040404117981 */ /* 0x000ea2000c1e1900 */
[----:B------:R-:W-:-:S03]  /*0600*/  IMAD.WIDE R12, R3, 0x4, R10 ;  /* 0x00000004030c7825 */ /* 0x000fc600078e020a */
[----:B------:R-:W4:Y:S04]  /*0610*/  LDG.E R22, desc[UR4][R10.64] ;  /* 0x000000040a167981 */ /* 0x000f28000c1e1900 */
[----:B------:R-:W4:Y:S04]  /*0620*/  LDG.E R18, desc[UR4][R4.64+0x8] ;  /* 0x0000080404127981 */ /* 0x000f28000c1e1900 */
[----:B------:R-:W5:Y:S04]  /*0630*/  LDG.E R26, desc[UR4][R4.64+0xc] ;  /* 0x00000c04041a7981 */ /* 0x000f68000c1e1900 */
[----:B------:R-:W5:Y:S01]  /*0640*/  LDG.E R12, desc[UR4][R12.64] ;  /* 0x000000040c0c7981 */ /* 0x000f62000c1e1900 */
[----:B------:R-:W-:Y:S01]  /*0650*/  IADD3 R21, PT, PT, R21, 0x4, RZ ;  /* 0x0000000415157810 */ /* 0x000fe20007ffe0ff */
[----:B---3--:R-:W-:-:S04]  /*0660*/  FFMA R24, R15, R6, R24 ;  /* 0x000000060f187223 */ /* 0x008fc80000000018 */
[----:B--2---:R-:W-:-:S04]  /*0670*/  FFMA R17, R17, R8, R24 ;  /* 0x0000000811117223 */ /* 0x004fc80000000018 */
[----:B----4-:R-:W-:-:S04]  /*0680*/  FFMA R17, R18, R22, R17 ;  /* 0x0000001612117223 */ /* 0x010fc80000000011 */
[----:B-----5:R-:W-:-:S07]  /*0690*/  FFMA R24, R26, R12, R17 ;  /* 0x0000000c1a187223 */ /* 0x020fce0000000011 */
.L_x_3:
[----:B------:R-:W-:Y:S05]  /*06a0*/  @!P0 BRA `(.L_x_0) ;  /* 0x00000000007c8947 */ /* 0x000fea0003800000 */
[----:B------:R-:W-:Y:S01]  /*06b0*/  ISETP.NE.AND P1, PT, R16, 0x1, PT ;  /* 0x000000011000780c */ /* 0x000fe20003f25270 */
[----:B------:R-:W0:Y:S01]  /*06c0*/  LDC.64 R12, c[0x0][0x380] ;  /* 0x0000e000ff0c7b82 */ /* 0x000e220000000a00 */
[----:B------:R-:W-:-:S04]  /*06d0*/  LOP3.LUT R2, R2, 0x1, RZ, 0xc0, !PT ;  /* 0x0000000102027812 */ /* 0x000fc800078ec0ff */
[----:B------:R-:W-:-:S03]  /*06e0*/  ISETP.NE.U32.AND P0, PT, R2, 0x1, PT ;  /* 0x000000010200780c */ /* 0x000fc60003f05070 */
[----:B------:R-:W1:Y:S04]  /*06f0*/  LDC.64 R10, c[0x0][0x388] ;  /* 0x0000e200ff0a7b82 */ /* 0x000e680000000a00 */
[CC--:B------:R-:W-:Y:S02]  /*0700*/  @P1 IADD3 R15, PT, PT, R20.reuse, R21.reuse, RZ ;  /* 0x00000015140f1210 */ /* 0x0c0fe40007ffe0ff */
[----:B------:R-:W-:Y:S02]  /*0710*/  @P1 IADD3 R2, P2, PT, R20, R21, RZ ;  /* 0x0000001514021210 */ /* 0x000fe40007f5e0ff */
[----:B------:R-:W2:Y:S02]  /*0720*/  @P1 LDC.64 R4, c[0x0][0x380] ;  /* 0x0000e000ff041b82 */ /* 0x000ea40000000a00 */
[----:B------:R-:W-:-:S06]  /*0730*/  @P1 IADD3.X R14, PT, PT, RZ, RZ, RZ, P2, !PT ;  /* 0x000000ffff0e1210 */ /* 0x000fcc00017fe4ff */
[----:B------:R-:W3:Y:S01]  /*0740*/  LDC.64 R6, c[0x0][0x380] ;  /* 0x0000e000ff067b82 */ /* 0x000ee20000000a00 */
[----:B0-----:R-:W-:-:S04]  /*0750*/  @P1 IMAD.WIDE.U32 R12, R15, 0x4, R12 ;  /* 0x000000040f0c1825 */ /* 0x001fc800078e000c */
[C---:B------:R-:W-:Y:S01]  /*0760*/  @P1 IMAD R15, R21.reuse, R3, R0 ;  /* 0x00000003150f1224 */ /* 0x040fe200078e0200 */
[----:B------:R-:W-:Y:S01]  /*0770*/  @P1 IADD3 R21, PT, PT, R21, 0x2, RZ ;  /* 0x0000000215151810 */ /* 0x000fe20007ffe0ff */
[----:B------:R-:W4:Y:S01]  /*0780*/  @P1 LDG.E R13, desc[UR4][R12.64] ;  /* 0x000000040c0d1981 */ /* 0x000f22000c1e1900 */
[----:B------:R-:W0:Y:S01]  /*0790*/  LDC.64 R8, c[0x0][0x388] ;  /* 0x0000e200ff087b82 */ /* 0x000e220000000a00 */
[----:B-1----:R-:W-:Y:S01]  /*07a0*/  @P1 IMAD.WIDE R10, R15, 0x4, R10 ;  /* 0x000000040f0a1825 */ /* 0x002fe200078e020a */
[----:B------:R-:W-:Y:S02]  /*07b0*/  @!P0 IADD3 R17, PT, PT, R20, R21, RZ ;  /* 0x0000001514118210 */ /* 0x000fe40007ffe0ff */
[----:B--2---:R-:W-:Y:S01]  /*07c0*/  @P1 LEA R4, P2, R2, R4, 0x2 ;  /* 0x0000000402041211 */ /* 0x004fe200078410ff */
[----:B------:R-:W-:-:S03]  /*07d0*/  @!P0 IMAD R21, R21, R3, R0 ;  /* 0x0000000315158224 */ /* 0x000fc600078e0200 */
[----:B------:R-:W-:Y:S01]  /*07e0*/  @P1 LEA.HI.X R5, R2, R5, R14, 0x2, P2 ;  /* 0x0000000502051211 */ /* 0x000fe200010f140e */
[----:B------:R-:W-:Y:S01]  /*07f0*/  @P1 IMAD.WIDE R14, R3, 0x4, R10 ;  /* 0x00000004030e1825 */ /* 0x000fe200078e020a */
[----:B------:R-:W4:Y:S03]  /*0800*/  @P1 LDG.E R2, desc[UR4][R10.64] ;  /* 0x000000040a021981 */ /* 0x000f26000c1e1900 */
[----:B---3--:R-:W-:Y:S01]  /*0810*/  @!P0 IMAD.WIDE.U32 R6, R17, 0x4, R6 ;  /* 0x0000000411068825 */ /* 0x008fe200078e0006 */
[----:B------:R-:W2:Y:S04]  /*0820*/  @P1 LDG.E R5, desc[UR4][R4.64+0x4] ;  /* 0x0000040404051981 */ /* 0x000ea8000c1e1900 */
[----:B------:R-:W2:Y:S01]  /*0830*/  @P1 LDG.E R14, desc[UR4][R14.64] ;  /* 0x000000040e0e1981 */ /* 0x000ea2000c1e1900 */
[----:B0-----:R-:W-:-:S03]  /*0840*/  @!P0 IMAD.WIDE R8, R21, 0x4, R8 ;  /* 0x0000000415088825 */ /* 0x001fc600078e0208 */
[----:B------:R-:W3:Y:S04]  /*0850*/  @!P0 LDG.E R7, desc[UR4][R6.64] ;  /* 0x0000000406078981 */ /* 0x000ee8000c1e1900 */
[----:B------:R-:W3:Y:S01]  /*0860*/  @!P0 LDG.E R8, desc[UR4][R8.64] ;  /* 0x0000000408088981 */ /* 0x000ee2000c1e1900 */
[----:B----4-:R-:W-:-:S04]  /*0870*/  @P1 FFMA R2, R13, R2, R24 ;  /* 0x000000020d021223 */ /* 0x010fc80000000018 */
[----:B--2---:R-:W-:-:S04]  /*0880*/  @P1 FFMA R24, R5, R14, R2 ;  /* 0x0000000e05181223 */ /* 0x004fc80000000002 */
[----:B---3--:R-:W-:-:S07]  /*0890*/  @!P0 FFMA R24, R7, R8, R24 ;  /* 0x0000000807188223 */ /* 0x008fce0000000018 */
.L_x_0:
[----:B------:R-:W0:Y:S01]  /*08a0*/  LDC.64 R4, c[0x0][0x390] ;  /* 0x0000e400ff047b82 */ /* 0x000e220000000a00 */
[----:B------:R-:W-:-:S04]  /*08b0*/  IMAD R3, R19, R3, R0 ;  /* 0x0000000313037224 */ /* 0x000fc800078e0200 */
[----:B0-----:R-:W-:-:S05]  /*08c0*/  IMAD.WIDE R2, R3, 0x4, R4 ;  /* 0x0000000403027825 */ /* 0x001fca00078e0204 */
[----:B------:R-:W-:Y:S01]  /*08d0*/  STG.E desc[UR4][R2.64], R24 ;  /* 0x0000001802007986 */ /* 0x000fe2000c101904 */
[----:B------:R-:W-:Y:S05]  /*08e0*/  EXIT ;  /* 0x000000000000794d */ /* 0x000fea0003800000 */
.L_x_4:
[----:B------:R-:W-:-:S00]  /*08f0*/  BRA `(.L_x_4) ;  /* 0xfffffffc00fc7947 */ /* 0x000fc0000383ffff */
[----:B------:R-:W-:-:S00]  /*0900*/  NOP ;  /* 0x0000000000007918 */ /* 0x000fc00000000000 */
[----:B------:R-:W-:-:S00]  /*0910*/  NOP ;  /* 0x0000000000007918 */ /* 0x000fc00000000000 */
[----:B------:R-:W-:-:S00]  /*0920*/  NOP ;  /* 0x0000000000007918 */ /* 0x000fc00000000000 */
[----:B------:R-:W-:-:S00]  /*0930*/  NOP ;  /* 0x0000000000007918 */ /* 0x000fc00000000000 */
[----:B------:R-:W-:-:S00]  /*0940*/  NOP ;  /* 0x0000000000007918 */ /* 0x000fc00000000000 */
[----:B------:R-:W-:-:S00]  /*0950*/  NOP ;  /* 0x0000000000007918 */ /* 0x000fc00000000000 */
[----:B------:R-:W-:-:S00]  /*0960*/  NOP ;  /* 0x0000000000007918 */ /* 0x000fc00000000000 */
[----:B------:R-:W-:-:S00]  /*0970*/  NOP ;  /* 0x0000000000007918 */ /* 0x000fc00000000000 */
.L_x_11:


//--------------------- .text._Z12unrollKerneliiiiPfS_ --------------------------
	.section	.text._Z12unrollKerneliiiiPfS_,"ax",@progbits
	.align	128
        .global         _Z12unrollKerneliiiiPfS_
        .type           _Z12unrollKerneliiiiPfS_,@function
        .size           _Z12unrollKerneliiiiPfS_,(.L_x_12 - _Z12unrollKerneliiiiPfS_)
        .other          _Z12unrollKerneliiiiPfS_,@"STO_CUDA_ENTRY STV_DEFAULT"
_Z12unrollKerneliiiiPfS_:
.text._Z12unrollKerneliiiiPfS_:
[----:B------:R-:W-:Y:S08]  /*0000*/  LDC R1, c[0x0][0x37c] ;  /* 0x0000df00ff017b82 */ /* 0x000ff00000000800 */
[----:B------:R-:W0:Y:S01]  /*0010*/  LDC.64 R2, c[0x0][0x388] ;  /* 0x0000e200ff027b82 */ /* 0x000e220000000a00 */
[----:B------:R-:W1:Y:S07]  /*0020*/  S2R R11, SR_TID.X ;  /* 0x00000000000b7919 */ /* 0x000e6e0000002100 */
[----:B------:R-:W2:Y:S08]  /*0030*/  LDC.64 R4, c[0x0][0x380] ;  /* 0x0000e000ff047b82 */ /* 0x000eb00000000a00 */
[----:B------:R-:W1:Y:S08]  /*0040*/  S2UR UR4, SR_CTAID.X ;  /* 0x00000000000479c3 */ /* 0x000e700000002500 */
[----:B------:R-:W1:Y:S01]  /*0050*/  LDC R8, c[0x0][0x360] ;  /* 0x0000d800ff087b82 */ /* 0x000e620000000800 */
[----:B0-----:R-:W-:Y:S01]  /*0060*/  IADD3 R7, PT, PT, -R3, R2, RZ ;  /* 0x0000000203077210 */ /* 0x001fe20007ffe1ff */
[----:B--2---:R-:W-:-:S04]  /*0070*/  IMAD.IADD R0, R5, 0x1, -R3 ;  /* 0x0000000105007824 */ /* 0x004fc800078e0a03 */
[----:B------:R-:W-:-:S05]  /*0080*/  IMAD R9, R0, R7, R7 ;  /* 0x0000000700097224 */ /* 0x000fca00078e0207 */
[----:B------:R-:W-:Y:S01]  /*0090*/  IADD3 R9, PT, PT, R0, R9, RZ ;  /* 0x0000000900097210 */ /* 0x000fe20007ffe0ff */
[----:B-1----:R-:W-:-:S04]  /*00a0*/  IMAD R8, R8, UR4, R11 ;  /* 0x0000000408087c24 */ /* 0x002fc8000f8e020b */
[----:B------:R-:W-:-:S05]  /*00b0*/  IMAD R11, R9, R4, R4 ;  /* 0x00000004090b7224 */ /* 0x000fca00078e0204 */
[----:B------:R-:W-:-:S13]  /*00c0*/  ISETP.GE.AND P0, PT, R8, R11, PT ;  /* 0x0000000b0800720c */ /* 0x000fda0003f06270 */
[----:B------:R-:W-:Y:S05]  /*00d0*/  @P0 EXIT ;  /* 0x000000000000094d */ /* 0x000fea0003800000 */
[----:B------:R-:W-:Y:S01]  /*00e0*/  VIADD R11, R9, 0x1 ;  /* 0x00000001090b7836 */ /* 0x000fe20000000000 */
[----:B------:R-:W-:Y:S02]  /*00f0*/  ISETP.GE.AND P0, PT, R3, 0x1, PT ;  /* 0x000000010300780c */ /* 0x000fe40003f06270 */
[----:B------:R-:W-:Y:S02]  /*0100*/  IABS R4, R8 ;  /* 0x0000000800047213 */ /* 0x000fe40000000000 */
[-C--:B------:R-:W-:Y:S02]  /*0110*/  IABS R9, R11.reuse ;  /* 0x0000000b00097213 */ /* 0x080fe40000000000 */
[----:B------:R-:W-:Y:S02]  /*0120*/  IABS R6, R11 ;  /* 0x0000000b00067213 */ /* 0x000fe40000000000 */
[----:B------:R-:W0:Y:S08]  /*0130*/  I2F.RP R0, R9 ;  /* 0x0000000900007306 */ /* 0x000e300000209400 */
[----:B0-----:R-:W0:Y:S02]  /*0140*/  MUFU.RCP R0, R0 ;  /* 0x0000000000007308 */ /* 0x001e240000001000 */
[----:B0-----:R-:W-:-:S06]  /*0150*/  IADD3 R12, PT, PT, R0, 0xffffffe, RZ ;  /* 0x0ffffffe000c7810 */ /* 0x001fcc0007ffe0ff */
[----:B------:R-:W0:Y:S02]  /*0160*/  F2I.FTZ.U32.TRUNC.NTZ R13, R12 ;  /* 0x0000000c000d7305 */ /* 0x000e24000021f000 */
[----:B0-----:R-:W-:-:S04]  /*0170*/  IMAD.MOV R2, RZ, RZ, -R13 ;  /* 0x000000ffff027224 */ /* 0x001fc800078e0a0d */
[----:B------:R-:W-:Y:S01]  /*0180*/  IMAD R15, R2, R9, RZ ;  /* 0x00000009020f7224 */ /* 0x000fe200078e02ff */
[----:B------:R-:W-:Y:S06]  /*0190*/  @!P0 EXIT ;  /* 0x000000000000894d */ /* 0x000fec0003800000 */
[----:B------:R-:W-:Y:S01]  /*01a0*/  IMAD.MOV.U32 R12, RZ, RZ, RZ ;  /* 0x000000ffff0c7224 */ /* 0x000fe200078e00ff */
[----:B------:R-:W-:Y:S01]  /*01b0*/  IADD3 R7, PT, PT, R7, 0x1, RZ ;  /* 0x0000000107077810 */ /* 0x000fe20007ffe0ff */
[----:B------:R-:W-:Y:S01]  /*01c0*/  IMAD.MOV R2, RZ, RZ, -R6 ;  /* 0x000000ffff027224 */ /* 0x000fe200078e0a06 */
[----:B------:R-:W0:Y:S01]  /*01d0*/  LDCU.64 UR6, c[0x0][0x358] ;  /* 0x00006b00ff0677ac */ /* 0x000e220008000a00 */
[----:B------:R-:W-:Y:S01]  /*01e0*/  IMAD.HI.U32 R12, R13, R15, R12 ;  /* 0x0000000f0d0c7227 */ /* 0x000fe200078e000c */
[----:B------:R-:W-:Y:S02]  /*01f0*/  MOV R13, R4 ;  /* 0x00000004000d7202 */ /* 0x000fe40000000f00 */
[----:B------:R-:W-:Y:S01]  /*0200*/  IABS R0, R7 ;  /* 0x0000000700007213 */ /* 0x000fe20000000000 */
[----:B------:R-:W-:Y:S02]  /*0210*/  UMOV UR4, URZ ;  /* 0x000000ff00047c82 */ /* 0x000fe40008000000 */
[----:B------:R-:W-:Y:S01]  /*0220*/  IMAD.HI.U32 R12, R12, R13, RZ ;  /* 0x0000000d0c0c7227 */ /* 0x000fe200078e00ff */
[----:B------:R-:W1:Y:S03]  /*0230*/  I2F.RP R4, R0 ;  /* 0x0000000000047306 */ /* 0x000e660000209400 */
[----:B------:R-:W-:-:S05]  /*0240*/  IMAD R2, R12, R2, R13 ;  /* 0x000000020c027224 */ /* 0x000fca00078e020d */
[----:B------:R-:W-:Y:S01]  /*0250*/  ISETP.GT.U32.AND P2, PT, R9, R2, PT ;  /* 0x000000020900720c */ /* 0x000fe20003f44070 */
[----:B-1----:R-:W1:-:S12]  /*0260*/  MUFU.RCP R4, R4 ;  /* 0x0000000400047308 */ /* 0x002e580000001000 */
[-C--:B------:R-:W-:Y:S02]  /*0270*/  @!P2 IADD3 R2, PT, PT, R2, -R9.reuse, RZ ;  /* 0x800000090202a210 */ /* 0x080fe40007ffe0ff */
[----:B------:R-:W-:Y:S02]  /*0280*/  @!P2 IADD3 R12, PT, PT, R12, 0x1, RZ ;  /* 0x000000010c0ca810 */ /* 0x000fe40007ffe0ff */
[----:B------:R-:W-:Y:S02]  /*0290*/  ISETP.GE.U32.AND P0, PT, R2, R9, PT ;  /* 0x000000090200720c */ /* 0x000fe40003f06070 */
[----:B------:R-:W-:Y:S02]  /*02a0*/  LOP3.LUT R2, R8, R11, RZ, 0x3c, !PT ;  /* 0x0000000b08027212 */ /* 0x000fe400078e3cff */
[----:B------:R-:W-:Y:S02]  /*02b0*/  ISETP.NE.AND P2, PT, R11, RZ, PT ;  /* 0x000000ff0b00720c */ /* 0x000fe40003f45270 */
[----:B------:R-:W-:Y:S01]  /*02c0*/  ISETP.GE.AND P1, PT, R2, RZ, PT ;  /* 0x000000ff0200720c */ /* 0x000fe20003f26270 */
[----:B-1----:R-:W-:Y:S01]  /*02d0*/  VIADD R13, R4, 0xffffffe ;  /* 0x0ffffffe040d7836 */ /* 0x002fe20000000000 */
[----:B------:R-:W-:-:S04]  /*02e0*/  IABS R4, R7 ;  /* 0x0000000700047213 */ /* 0x000fc80000000000 */
[----:B------:R-:W-:Y:S01]  /*02f0*/  IADD3 R4, PT, PT, RZ, -R4, RZ ;  /* 0x80000004ff047210 */ /* 0x000fe20007ffe0ff */
[----:B------:R-:W-:Y:S01]  /*0300*/  @P0 VIADD R12, R12, 0x1 ;  /* 0x000000010c0c0836 */ /* 0x000fe20000000000 */
[----:B------:R-:W1:Y:S04]  /*0310*/  F2I.FTZ.U32.TRUNC.NTZ R13, R13 ;  /* 0x0000000d000d7305 */ /* 0x000e68000021f000 */
[----:B------:R-:W-:Y:S01]  /*0320*/  MOV R6, R12 ;  /* 0x0000000c00067202 */ /* 0x000fe20000000f00 */
[----:B------:R-:W-:-:S04]  /*0330*/  IMAD.MOV.U32 R12, RZ, RZ, RZ ;  /* 0x000000ffff0c7224 */ /* 0x000fc800078e00ff */
[----:B------:R-:W-:Y:S01]  /*0340*/  @!P1 IMAD.MOV R6, RZ, RZ, -R6 ;  /* 0x000000ffff069224 */ /* 0x000fe200078e0a06 */
[----:B------:R-:W-:-:S05]  /*0350*/  @!P2 LOP3.LUT R6, RZ, R11, RZ, 0x33, !PT ;  /* 0x0000000bff06a212 */ /* 0x000fca00078e33ff */
[----:B------:R-:W-:Y:S01]  /*0360*/  IMAD.MOV R2, RZ, RZ, -R6 ;  /* 0x000000ffff027224 */ /* 0x000fe200078e0a06 */
[----:B-1----:R-:W-:-:S03]  /*0370*/  IADD3 R9, PT, PT, RZ, -R13, RZ ;  /* 0x8000000dff097210 */ /* 0x002fc60007ffe0ff */
[----:B------:R-:W-:Y:S02]  /*0380*/  IMAD R8, R11, R2, R8 ;  /* 0x000000020b087224 */ /* 0x000fe400078e0208 */
[----:B------:R-:W-:-:S03]  /*0390*/  IMAD R9, R9, R0, RZ ;  /* 0x0000000009097224 */ /* 0x000fc600078e02ff */
[----:B------:R-:W-:Y:S01]  /*03a0*/  IABS R2, R8 ;  /* 0x0000000800027213 */ /* 0x000fe20000000000 */
[----:B------:R-:W-:-:S03]  /*03b0*/  IMAD.HI.U32 R12, R13, R9, R12 ;  /* 0x000000090d0c7227 */ /* 0x000fc600078e000c */
[----:B------:R-:W-:Y:S01]  /*03c0*/  MOV R9, R2 ;  /* 0x0000000200097202 */ /* 0x000fe20000000f00 */
[----:B------:R-:W-:Y:S01]  /*03d0*/  IMAD.MOV.U32 R2, RZ, RZ, R4 ;  /* 0x000000ffff027224 */ /* 0x000fe200078e0004 */
[----:B------:R-:W-:-:S03]  /*03e0*/  LOP3.LUT R4, R3, 0x7, RZ, 0xc0, !PT ;  /* 0x0000000703047812 */ /* 0x000fc600078ec0ff */
[----:B------:R-:W-:-:S04]  /*03f0*/  IMAD.HI.U32 R12, R12, R9, RZ ;  /* 0x000000090c0c7227 */ /* 0x000fc800078e00ff */
[----:B------:R-:W-:Y:S02]  /*0400*/  IMAD R9, R12, R2, R9 ;  /* 0x000000020c097224 */ /* 0x000fe400078e0209 */
[----:B------:R-:W-:-:S03]  /*0410*/  IMAD.MOV.U32 R2, RZ, RZ, RZ ;  /* 0x000000ffff027224 */ /* 0x000fc600078e00ff */
[----:B------:R-:W-:-:S13]  /*0420*/  ISETP.GT.U32.AND P2, PT, R0, R9, PT ;  /* 0x000000090000720c */ /* 0x000fda0003f44070 */
[-C--:B------:R-:W-:Y:S01]  /*0430*/  @!P2 IADD3 R9, PT, PT, R9, -R0.reuse, RZ ;  /* 0x800000000909a210 */ /* 0x080fe20007ffe0ff */
[----:B------:R-:W-:Y:S01]  /*0440*/  @!P2 VIADD R12, R12, 0x1 ;  /* 0x000000010c0ca836 */ /* 0x000fe20000000000 */
[----:B------:R-:W-:Y:S02]  /*0450*/  ISETP.NE.AND P2, PT, R7, RZ, PT ;  /* 0x000000ff0700720c */ /* 0x000fe40003f45270 */
[----:B------:R-:W-:Y:S01]  /*0460*/  ISETP.GE.U32.AND P0, PT, R9, R0, PT ;  /* 0x000000000900720c */ /* 0x000fe20003f06070 */
[----:B------:R-:W-:Y:S01]  /*0470*/  IMAD R9, R3, R3, RZ ;  /* 0x0000000303097224 */ /* 0x000fe200078e02ff */
[----:B------:R-:W-:-:S03]  /*0480*/  LOP3.LUT R0, R8, R7, RZ, 0x3c, !PT ;  /* 0x0000000708007212 */ /* 0x000fc600078e3cff */
[----:B------:R-:W-:Y:S01]  /*0490*/  IMAD R9, R6, R9, RZ ;  /* 0x0000000906097224 */ /* 0x000fe200078e02ff */
[----:B------:R-:W-:-:S07]  /*04a0*/  ISETP.GE.AND P1, PT, R0, RZ, PT ;  /* 0x000000ff0000720c */ /* 0x000fce0003f26270 */
[----:B------:R-:W-:-:S06]  /*04b0*/  @P0 IADD3 R12, PT, PT, R12, 0x1, RZ ;  /* 0x000000010c0c0810 */ /* 0x000fcc0007ffe0ff */
[----:B------:R-:W-:Y:S01]  /*04c0*/  @!P1 IMAD.MOV R12, RZ, RZ, -R12 ;  /* 0x000000ffff0c9224 */ /* 0x000fe200078e0a0c */
[----:B------:R-:W-:-:S04]  /*04d0*/  @!P2 LOP3.LUT R12, RZ, R7, RZ, 0x33, !PT ;  /* 0x00000007ff0ca212 */ /* 0x000fc800078e33ff */
[----:B------:R-:W-:Y:S01]  /*04e0*/  IADD3 R0, PT, PT, -R12, RZ, RZ ;  /* 0x000000ff0c007210 */ /* 0x000fe20007ffe1ff */
[----:B------:R-:W-:Y:S01]  /*04f0*/  IMAD R6, R6, R5, R12 ;  /* 0x0000000506067224 */ /* 0x000fe200078e020c */
[C---:B------:R-:W-:Y:S02]  /*0500*/  LOP3.LUT R5, R3.reuse, 0x7ffffff8, RZ, 0xc0, !PT ;  /* 0x7ffffff803057812 */ /* 0x040fe400078ec0ff */
[----:B------:R-:W-:Y:S01]  /*0510*/  LOP3.LUT R3, R3, 0x3, RZ, 0xc0, !PT ;  /* 0x0000000303037812 */ /* 0x000fe200078ec0ff */
[----:B------:R-:W-:Y:S01]  /*0520*/  IMAD R7, R7, R0, R8 ;  /* 0x0000000007077224 */ /* 0x000fe200078e0208 */
[----:B0-----:R-:W-:-:S07]  /*0530*/  IADD3 R0, PT, PT, -R5, RZ, RZ ;  /* 0x000000ff05007210 */ /* 0x001fce0007ffe1ff */
.L_x_9:
[----:B0-2---:R-:W0:Y:S01]  /*0540*/  LDC.64 R12, c[0x0][0x388] ;  /* 0x0000e200ff0c7b82 */ /* 0x005e220000000a00 */
[----:B-1----:R-:W-:Y:S01]  /*0550*/  IADD3 R10, PT, PT, R6, UR4, RZ ;  /* 0x00000004060a7c10 */ /* 0x002fe2000fffe0ff */
[----:B------:R-:W-:Y:S01]  /*0560*/  UIADD3 UR4, UPT, UPT, UR4, 0x1, URZ ;  /* 0x0000000104047890 */ /* 0x000fe2000fffe0ff */
[----:B------:R-:W-:Y:S01]  /*0570*/  IMAD.MOV.U32 R21, RZ, RZ, RZ ;  /* 0x000000ffff157224 */ /* 0x000fe200078e00ff */
[C---:B0-----:R-:W-:Y:S02]  /*0580*/  ISETP.GE.U32.AND P1, PT, R13.reuse, 0x8, PT ;  /* 0x000000080d00780c */ /* 0x041fe40003f26070 */
[----:B------:R-:W-:Y:S02]  /*0590*/  IMAD R12, R10, R12, R7 ;  /* 0x0000000c0a0c7224 */ /* 0x000fe400078e0207 */
[----:B------:R-:W-:-:S09]  /*05a0*/  ISETP.NE.AND P0, PT, R13, UR4, PT ;  /* 0x000000040d007c0c */ /* 0x000fd2000bf05270 */
[----:B------:R-:W-:Y:S05]  /*05b0*/  @!P1 BRA `(.L_x_5) ;  /* 0x0000000000989947 */ /* 0x000fea0003800000 */
[----:B------:R-:W-:Y:S01]  /*05c0*/  IADD3 R24, PT, PT, R9, R2, RZ ;  /* 0x0000000209187210 */ /* 0x000fe20007ffe0ff */
[----:B------:R-:W-:Y:S01]  /*05d0*/  IMAD.MOV.U32 R25, RZ, RZ, R0 ;  /* 0x000000ffff197224 */ /* 0x000fe200078e0000 */
[----:B------:R-:W-:-:S03]  /*05e0*/  MOV R10, R12 ;  /* 0x0000000c000a7202 */ /* 0x000fc60000000f00 */
[----:B------:R-:W-:-:S07]  /*05f0*/  IMAD R24, R11, R24, R8 ;  /* 0x000000180b187224 */ /* 0x000fce00078e0208 */
.L_x_6:
[----:B0-----:R-:W0:Y:S08]  /*0600*/  LDC.64 R14, c[0x0][0x390] ;  /* 0x0000e400ff0e7b82 */ /* 0x001e300000000a00 */
[----:B------:R-:W1:Y:S01]  /*0610*/  LDC.64 R16, c[0x0][0x398] ;  /* 0x0000e600ff107b82 */ /* 0x000e620000000a00 */
[----:B0-----:R-:W-:-:S05]  /*0620*/  IMAD.WIDE R14, R10, 0x4, R14 ;  /* 0x000000040a0e7825 */ /* 0x001fca00078e020e */
[----:B------:R-:W2:Y:S01]  /*0630*/  LDG.E R27, desc[UR6][R14.64] ;  /* 0x000000060e1b7981 */ /* 0x000ea2000c1e1900 */
[----:B-1----:R-:W-:-:S05]  /*0640*/  IMAD.WIDE R20, R24, 0x4, R16 ;  /* 0x0000000418147825 */ /* 0x002fca00078e0210 */
[----:B--2---:R0:W-:Y:S04]  /*0650*/  STG.E desc[UR6][R20.64], R27 ;  /* 0x0000001b14007986 */ /* 0x0041e8000c101906 */
[----:B------:R-:W2:Y:S01]  /*0660*/  LDG.E R29, desc[UR6][R14.64+0x4] ;  /* 0x000004060e1d7981 */ /* 0x000ea2000c1e1900 */
[----:B------:R-:W-:-:S05]  /*0670*/  IMAD.WIDE R22, R11, 0x4, R20 ;  /* 0x000000040b167825 */ /* 0x000fca00078e0214 */
[----:B--2---:R-:W-:Y:S04]  /*0680*/  STG.E desc[UR6][R22.64], R29 ;  /* 0x0000001d16007986 */ /* 0x004fe8000c101906 */
[----:B------:R-:W2:Y:S01]  /*0690*/  LDG.E R26, desc[UR6][R14.64+0x8] ;  /* 0x000008060e1a7981 */ /* 0x000ea2000c1e1900 */
[----:B------:R-:W-:-:S05]  /*06a0*/  IMAD.WIDE R16, R11, 0x4, R22 ;  /* 0x000000040b107825 */ /* 0x000fca00078e0216 */
[----:B--2---:R-:W-:Y:S04]  /*06b0*/  STG.E desc[UR6][R16.64], R26 ;  /* 0x0000001a10007986 */ /* 0x004fe8000c101906 */
[----:B------:R-:W2:Y:S01]  /*06c0*/  LDG.E R28, desc[UR6][R14.64+0xc] ;  /* 0x00000c060e1c7981 */ /* 0x000ea2000c1e1900 */
[----:B------:R-:W-:-:S05]  /*06d0*/  IMAD.WIDE R18, R11, 0x4, R16 ;  /* 0x000000040b127825 */ /* 0x000fca00078e0210 */
[----:B--2---:R-:W-:Y:S04]  /*06e0*/  STG.E desc[UR6][R18.64], R28 ;  /* 0x0000001c12007986 */ /* 0x004fe8000c101906 */
[----:B0-----:R-:W2:Y:S01]  /*06f0*/  LDG.E R27, desc[UR6][R14.64+0x10] ;  /* 0x000010060e1b7981 */ /* 0x001ea2000c1e1900 */
[----:B------:R-:W-:-:S05]  /*0700*/  IMAD.WIDE R20, R11, 0x4, R18 ;  /* 0x000000040b147825 */ /* 0x000fca00078e0212 */
[----:B--2---:R0:W-:Y:S04]  /*0710*/  STG.E desc[UR6][R20.64], R27 ;  /* 0x0000001b14007986 */ /* 0x0041e8000c101906 */
[----:B0-----:R-:W2:Y:S01]  /*0720*/  LDG.E R27, desc[UR6][R14.64+0x14] ;  /* 0x000014060e1b7981 */ /* 0x001ea2000c1e1900 */
[----:B------:R-:W-:-:S05]  /*0730*/  IMAD.WIDE R22, R11, 0x4, R20 ;  /* 0x000000040b167825 */ /* 0x000fca00078e0214 */
[----:B--2---:R0:W-:Y:S04]  /*0740*/  STG.E desc[UR6][R22.64], R27 ;  /* 0x0000001b16007986 */ /* 0x0041e8000c101906 */
[----:B------:R-:W2:Y:S01]  /*0750*/  LDG.E R29, desc[UR6][R14.64+0x18] ;  /* 0x000018060e1d7981 */ /* 0x000ea2000c1e1900 */
[----:B------:R-:W-:Y:S01]  /*0760*/  IMAD.WIDE R16, R11, 0x4, R22 ;  /* 0x000000040b107825 */ /* 0x000fe200078e0216 */
[----:B------:R-:W-:-:S04]  /*0770*/  IADD3 R25, PT, PT, R25, 0x8, RZ ;  /* 0x0000000819197810 */ /* 0x000fc80007ffe0ff */
[----:B------:R-:W-:Y:S01]  /*0780*/  ISETP.NE.AND P1, PT, R25, RZ, PT ;  /* 0x000000ff1900720c */ /* 0x000fe20003f25270 */
[----:B--2---:R0:W-:Y:S04]  /*0790*/  STG.E desc[UR6][R16.64], R29 ;  /* 0x0000001d10007986 */ /* 0x0041e8000c101906 */
[----:B------:R-:W2:Y:S01]  /*07a0*/  LDG.E R26, desc[UR6][R14.64+0x1c] ;  /* 0x00001c060e1a7981 */ /* 0x000ea2000c1e1900 */
[C---:B------:R-:W-:Y:S01]  /*07b0*/  IMAD.WIDE R18, R11.reuse, 0x4, R16 ;  /* 0x000000040b127825 */ /* 0x040fe200078e0210 */
[----:B------:R-:W-:Y:S02]  /*07c0*/  IADD3 R2, PT, PT, R2, 0x8, RZ ;  /* 0x0000000802027810 */ /* 0x000fe40007ffe0ff */
[----:B------:R-:W-:Y:S01]  /*07d0*/  LEA R24, R11, R24, 0x3 ;  /* 0x000000180b187211 */ /* 0x000fe200078e18ff */
[----:B------:R-:W-:Y:S01]  /*07e0*/  VIADD R10, R10, 0x8 ;  /* 0x000000080a0a7836 */ /* 0x000fe20000000000 */
[----:B--2---:R0:W-:Y:S02]  /*07f0*/  STG.E desc[UR6][R18.64], R26 ;  /* 0x0000001a12007986 */ /* 0x0041e4000c101906 */
[----:B------:R-:W-:Y:S05]  /*0800*/  @P1 BRA `(.L_x_6) ;  /* 0xfffffffc007c1947 */ /* 0x000fea000383ffff */
[----:B------:R-:W-:-:S07]  /*0810*/  MOV R21, R5 ;  /* 0x0000000500157202 */ /* 0x000fce0000000f00 */
.L_x_5:
[----:B------:R-:W-:-:S13]  /*0820*/  ISETP.NE.AND P1, PT, R4, RZ, PT ;  /* 0x000000ff0400720c */ /* 0x000fda0003f25270 */
[----:B------:R-:W-:Y:S05]  /*0830*/  @!P1 BRA `(.L_x_7) ;  /* 0x0000000000cc9947 */ /* 0x000fea0003800000 */
[----:B------:R-:W-:Y:S01]  /*0840*/  VIADD R10, R4, 0xffffffff ;  /* 0xffffffff040a7836 */ /* 0x000fe20000000000 */
[----:B------:R-:W-:-:S04]  /*0850*/  ISETP.NE.AND P2, PT, R3, RZ, PT ;  /* 0x000000ff0300720c */ /* 0x000fc80003f45270 */
[----:B------:R-:W-:-:S13]  /*0860*/  ISETP.GE.U32.AND P1, PT, R10, 0x3, PT ;  /* 0x000000030a00780c */ /* 0x000fda0003f26070 */
[----:B------:R-:W-:Y:S05]  /*0870*/  @!P1 BRA `(.L_x_8) ;  /* 0x0000000000509947 */ /* 0x000fea0003800000 */
[----:B------:R-:W1:Y:S01]  /*0880*/  LDC.64 R14, c[0x0][0x390] ;  /* 0x0000e400ff0e7b82 */ /* 0x000e620000000a00 */
[----:B0-----:R-:W-:-:S05]  /*0890*/  IADD3 R17, PT, PT, R12, R21, RZ ;  /* 0x000000150c117210 */ /* 0x001fca0007ffe0ff */
[----:B-1----:R-:W-:Y:S02]  /*08a0*/  IMAD.WIDE R14, R17, 0x4, R14 ;  /* 0x00000004110e7825 */ /* 0x002fe400078e020e */
[----:B------:R-:W0:Y:S03]  /*08b0*/  LDC.64 R16, c[0x0][0x398] ;  /* 0x0000e600ff107b82 */ /* 0x000e260000000a00 */
[----:B------:R-:W2:Y:S01]  /*08c0*/  LDG.E R27, desc[UR6][R14.64] ;  /* 0x000000060e1b7981 */ /* 0x000ea2000c1e1900 */
[----:B------:R-:W-:-:S05]  /*08d0*/  IADD3 R10, PT, PT, R9, R2, RZ ;  /* 0x00000002090a7210 */ /* 0x000fca0007ffe0ff */
[----:B------:R-:W-:-:S04]  /*08e0*/  IMAD R23, R11, R10, R8 ;  /* 0x0000000a0b177224 */ /* 0x000fc800078e0208 */
[----:B0-----:R-:W-:-:S05]  /*08f0*/  IMAD.WIDE R22, R23, 0x4, R16 ;  /* 0x0000000417167825 */ /* 0x001fca00078e0210 */
[----:B--2---:R1:W-:Y:S04]  /*0900*/  STG.E desc[UR6][R22.64], R27 ;  /* 0x0000001b16007986 */ /* 0x0043e8000c101906 */
[----:B------:R-:W2:Y:S01]  /*0910*/  LDG.E R29, desc[UR6][R14.64+0x4] ;  /* 0x000004060e1d7981 */ /* 0x000ea2000c1e1900 */
[----:B------:R-:W-:-:S05]  /*0920*/  IMAD.WIDE R16, R11, 0x4, R22 ;  /* 0x000000040b107825 */ /* 0x000fca00078e0216 */
[----:B--2---:R1:W-:Y:S04]  /*0930*/  STG.E desc[UR6][R16.64], R29 ;  /* 0x0000001d10007986 */ /* 0x0043e8000c101906 */
[----:B------:R-:W2:Y:S01]  /*0940*/  LDG.E R10, desc[UR6][R14.64+0x8] ;  /* 0x000008060e0a7981 */ /* 0x000ea2000c1e1900 */
[----:B------:R-:W-:-:S05]  /*0950*/  IMAD.WIDE R18, R11, 0x4, R16 ;  /* 0x000000040b127825 */ /* 0x000fca00078e0210 */
[----:B--2---:R1:W-:Y:S04]  /*0960*/  STG.E desc[UR6][R18.64], R10 ;  /* 0x0000000a12007986 */ /* 0x0043e8000c101906 */
[----:B------:R-:W2:Y:S01]  /*0970*/  LDG.E R20, desc[UR6][R14.64+0xc] ;  /* 0x00000c060e147981 */ /* 0x000ea2000c1e1900 */
[----:B------:R-:W-:Y:S01]  /*0980*/  IMAD.WIDE R24, R11, 0x4, R18 ;  /* 0x000000040b187825 */ /* 0x000fe200078e0212 */
[----:B------:R-:W-:-:S03]  /*0990*/  IADD3 R2, PT, PT, R2, 0x4, RZ ;  /* 0x0000000402027810 */ /* 0x000fc60007ffe0ff */
[----:B------:R-:W-:Y:S01]  /*09a0*/  VIADD R21, R21, 0x4 ;  /* 0x0000000415157836 */ /* 0x000fe20000000000 */
[----:B--2---:R1:W-:Y:S06]  /*09b0*/  STG.E desc[UR6][R24.64], R20 ;  /* 0x0000001418007986 */ /* 0x0043ec000c101906 */
.L_x_8:
[----:B------:R-:W-:Y:S05]  /*09c0*/  @!P2 BRA `(.L_x_7) ;  /* 0x000000000068a947 */ /* 0x000fea0003800000 */
[----:B------:R-:W2:Y:S01]  /*09d0*/  LDC.64 R14, c[0x0][0x390] ;  /* 0x0000e400ff0e7b82 */ /* 0x000ea20000000a00 */
[----:B------:R-:W-:-:S13]  /*09e0*/  ISETP.NE.AND P1, PT, R3, 0x1, PT ;  /* 0x000000010300780c */ /* 0x000fda0003f25270 */
[----:B01----:R-:W-:-:S05]  /*09f0*/  @P1 IADD3 R17, PT, PT, R12, R21, RZ ;  /* 0x000000150c111210 */ /* 0x003fca0007ffe0ff */
[----:B--2---:R-:W-:Y:S02]  /*0a00*/  @P1 IMAD.WIDE R14, R17, 0x4, R14 ;  /* 0x00000004110e1825 */ /* 0x004fe400078e020e */
[----:B------:R-:W0:Y:S03]  /*0a10*/  LDC.64 R16, c[0x0][0x398] ;  /* 0x0000e600ff107b82 */ /* 0x000e260000000a00 */
[----:B------:R-:W2:Y:S01]  /*0a20*/  @P1 LDG.E R23, desc[UR6][R14.64] ;  /* 0x000000060e171981 */ /* 0x000ea2000c1e1900 */
[----:B------:R-:W-:-:S04]  /*0a30*/  @P1 IMAD.IADD R10, R9, 0x1, R2 ;  /* 0x00000001090a1824 */ /* 0x000fc800078e0202 */
[----:B------:R-:W-:-:S04]  /*0a40*/  @P1 IMAD R19, R11, R10, R8 ;  /* 0x0000000a0b131224 */ /* 0x000fc800078e0208 */
[----:B0-----:R-:W-:Y:S02]  /*0a50*/  @P1 IMAD.WIDE R16, R19, 0x4, R16 ;  /* 0x0000000413101825 */ /* 0x001fe400078e0210 */
[----:B------:R-:W0:Y:S03]  /*0a60*/  LDC.64 R18, c[0x0][0x390] ;  /* 0x0000e400ff127b82 */ /* 0x000e260000000a00 */
[----:B--2---:R2:W-:Y:S04]  /*0a70*/  @P1 STG.E desc[UR6][R16.64], R23 ;  /* 0x0000001710001986 */ /* 0x0045e8000c101906 */
[----:B------:R-:W3:Y:S01]  /*0a80*/  @P1 LDG.E R25, desc[UR6][R14.64+0x4] ;  /* 0x000004060e191981 */ /* 0x000ee2000c1e1900 */
[----:B------:R-:W-:-:S02]  /*0a90*/  LOP3.LUT P2, RZ, R13, 0x1, RZ, 0xc0, !PT ;  /* 0x000000010dff7812 */ /* 0x000fc4000784c0ff */
[----:B------:R-:W-:-:S11]  /*0aa0*/  @P1 IADD3 R21, PT, PT, R21, 0x2, RZ ;  /* 0x0000000215151810 */ /* 0x000fd60007ffe0ff */
[----:B------:R-:W-:Y:S01]  /*0ab0*/  @P2 IADD3 R21, PT, PT, R12, R21, RZ ;  /* 0x000000150c152210 */ /* 0x000fe20007ffe0ff */
[----:B------:R-:W-:-:S04]  /*0ac0*/  @P1 IMAD.WIDE R12, R11, 0x4, R16 ;  /* 0x000000040b0c1825 */ /* 0x000fc800078e0210 */
[----:B0-----:R-:W-:Y:S02]  /*0ad0*/  @P2 IMAD.WIDE R18, R21, 0x4, R18 ;  /* 0x0000000415122825 */ /* 0x001fe400078e0212 */
[----:B------:R-:W0:Y:S01]  /*0ae0*/  LDC.64 R20, c[0x0][0x398] ;  /* 0x0000e600ff147b82 */ /* 0x000e220000000a00 */
[----:B---3--:R2:W-:Y:S04]  /*0af0*/  @P1 STG.E desc[UR6][R12.64], R25 ;  /* 0x000000190c001986 */ /* 0x0085e8000c101906 */
[----:B------:R-:W3:Y:S01]  /*0b00*/  @P2 LDG.E R19, desc[UR6][R18.64] ;  /* 0x0000000612132981 */ /* 0x000ee2000c1e1900 */
[----:B------:R-:W-:-:S05]  /*0b10*/  @P1 VIADD R2, R2, 0x2 ;  /* 0x0000000202021836 */ /* 0x000fca0000000000 */
[----:B------:R-:W-:Y:S02]  /*0b20*/  @P2 IADD3 R10, PT, PT, R9, R2, RZ ;  /* 0x00000002090a2210 */ /* 0x000fe40007ffe0ff */
[----:B------:R-:W-:-:S03]  /*0b30*/  @P2 IADD3 R2, PT, PT, R2, 0x1, RZ ;  /* 0x0000000102022810 */ /* 0x000fc60007ffe0ff */
[----:B------:R-:W-:-:S04]  /*0b40*/  @P2 IMAD R15, R11, R10, R8 ;  /* 0x0000000a0b0f2224 */ /* 0x000fc800078e0208 */
[----:B0-----:R-:W-:-:S05]  /*0b50*/  @P2 IMAD.WIDE R20, R15, 0x4, R20 ;  /* 0x000000040f142825 */ /* 0x001fca00078e0214 */
[----:B---3--:R2:W-:Y:S02]  /*0b60*/  @P2 STG.E desc[UR6][R20.64], R19 ;  /* 0x0000001314002986 */ /* 0x0085e4000c101906 */
.L_x_7:
[----:B------:R-:W-:Y:S05]  /*0b70*/  @P0 BRA `(.L_x_9) ;  /* 0xfffffff800700947 */ /* 0x000fea000383ffff */
[----:B------:R-:W-:Y:S05]  /*0b80*/  EXIT ;  /* 0x000000000000794d */ /* 0x000fea0003800000 */
.L_x_10:
        /* <DEDUP_REMOVED lines=15> */
.L_x_12:


//--------------------- .nv.shared.reserved.0     --------------------------
	.section	.nv.shared.reserved.0,"aw",@nobits
	.weak		__nv_reservedSMEM_offset_0_alias
	.size		__nv_reservedSMEM_offset_0_alias, 0, 64
	.other		__nv_reservedSMEM_offset_0_alias,@"STO_CUDA_RESERVED_SHARED STV_DEFAULT"
__nv_reservedSMEM_offset_0_alias:
	.zero		0
	.zero		64


//--------------------- .nv.constant0._Z14matrixMultiplyPfS_S_iii --------------------------
	.section	.nv.constant0._Z14matrixMultiplyPfS_S_iii,"a",@progbits
	.sectionflags	@""
	.align	4
.nv.constant0._Z14matrixMultiplyPfS_S_iii:
	.zero		932


//--------------------- .nv.constant0._Z12unrollKerneliiiiPfS_ --------------------------
	.section	.nv.constant0._Z12unrollKerneliiiiPfS_,"a",@progbits
	.sectionflags	@""
	.align	4
.nv.constant0._Z12unrollKerneliiiiPfS_:
	.zero		928


//--------------------- SYMBOLS --------------------------

	.type		.nv.reservedSmem.offset0,@object
	.size		.nv.reservedSmem.offset0,0x4
